	.target	sm_90a

	.elftype	@"ET_EXEC"


//--------------------- .note.nv.tkinfo           --------------------------
	.section	.note.nv.tkinfo,"",@"SHT_NOTE"
	.sectionflags	@"SHF_NOTE_NV_TKINFO"
	.tkinfo
        /*0018*/ 	.word	0x00000002
        /*0030*/ 	.string	""
        /*0030*/ 	.string	"ptxas"
        /*0030*/ 	.string	"Cuda compilation tools, release 13.0, V13.0.88"
        /*0030*/ 	.string	"Build cuda_13.0.r13.0/compiler.36424714_0"
        /*0030*/ 	.string	"-arch sm_90a -m 64 "



//--------------------- .note.nv.cuinfo           --------------------------
	.section	.note.nv.cuinfo,"",@"SHT_NOTE"
	.sectionflags	@"SHF_NOTE_NV_CUINFO"
        /*0018*/ 	.short	0x0002
        /*001a*/ 	.short	0x005a
        /*001c*/ 	.short	0x0082
	.zero		2


//--------------------- .nv.info                  --------------------------
	.section	.nv.info,"",@"SHT_CUDA_INFO"
	.align	4


	//----- nvinfo : EIATTR_REGCOUNT
	.align		4
        /*0000*/ 	.byte	0x04, 0x2f
        /*0002*/ 	.short	(.L_16 - .L_15)
	.align		4
.L_15:
        /*0004*/ 	.word	index@(_ZN7cutlass13device_kernelINS_4fmha6kernel28FmhaKernelTmaWarpSpecializedINS1_10collective30FmhaMainloopTmaWarpSpecializedINS_6half_tEffN4cute5tupleIJNS7_1CILi128EEESA_NS9_ILi256EEEEEENS8_IJiNS9_ILi1EEENS8_IJiiEEEEEESF_SF_NS4_14ResidualFusionEJEEENS4_15FmhaFwdEpilogueIS6_fNS8_IJNS9_ILi64EEESB_SA_EEEEENS2_23IndividualTileSchedulerEJEEEEEvNT_6ParamsE)
        /*0008*/ 	.word	0x000000a8


	//----- nvinfo : EIATTR_FRAME_SIZE
	.align		4
.L_16:
        /*000c*/ 	.byte	0x04, 0x11
        /*000e*/ 	.short	(.L_18 - .L_17)
	.align		4
.L_17:
        /*0010*/ 	.word	index@($__internal_0_$__cuda_sm20_rcp_rn_f32_slowpath)
        /*0014*/ 	.word	0x00000000


	//----- nvinfo : EIATTR_FRAME_SIZE
	.align		4
.L_18:
        /*0018*/ 	.byte	0x04, 0x11
        /*001a*/ 	.short	(.L_20 - .L_19)
	.align		4
.L_19:
        /*001c*/ 	.word	index@(_ZN7cutlass13device_kernelINS_4fmha6kernel28FmhaKernelTmaWarpSpecializedINS1_10collective30FmhaMainloopTmaWarpSpecializedINS_6half_tEffN4cute5tupleIJNS7_1CILi128EEESA_NS9_ILi256EEEEEENS8_IJiNS9_ILi1EEENS8_IJiiEEEEEESF_SF_NS4_14ResidualFusionEJEEENS4_15FmhaFwdEpilogueIS6_fNS8_IJNS9_ILi64EEESB_SA_EEEEENS2_23IndividualTileSchedulerEJEEEEEvNT_6ParamsE)
        /*0020*/ 	.word	0x00000000


	//----- nvinfo : EIATTR_MIN_STACK_SIZE
	.align		4
.L_20:
        /*0024*/ 	.byte	0x04, 0x12
        /*0026*/ 	.short	(.L_22 - .L_21)
	.align		4
.L_21:
        /*0028*/ 	.word	index@(_ZN7cutlass13device_kernelINS_4fmha6kernel28FmhaKernelTmaWarpSpecializedINS1_10collective30FmhaMainloopTmaWarpSpecializedINS_6half_tEffN4cute5tupleIJNS7_1CILi128EEESA_NS9_ILi256EEEEEENS8_IJiNS9_ILi1EEENS8_IJiiEEEEEESF_SF_NS4_14ResidualFusionEJEEENS4_15FmhaFwdEpilogueIS6_fNS8_IJNS9_ILi64EEESB_SA_EEEEENS2_23IndividualTileSchedulerEJEEEEEvNT_6ParamsE)
        /*002c*/ 	.word	0x00000000
.L_22:


//--------------------- .nv.compat                --------------------------
	.section	.nv.compat,"",@"SHT_CUDA_COMPAT_INFO"
	.align	4
        /*0000*/ 	.byte	0x02, 0x09, 0x01, 0x00, 0x02, 0x02, 0x04, 0x00, 0x02, 0x05, 0x05, 0x00, 0x03, 0x07, 0x01, 0x01
        /*0010*/ 	.byte	0x02, 0x03, 0x01, 0x00, 0x02, 0x06, 0x01, 0x00, 0x04, 0x0b, 0x08, 0x00, 0x00, 0x00, 0x00, 0x00
        /*0020*/ 	.byte	0x00, 0x00, 0x00, 0x00


//--------------------- .nv.info._ZN7cutlass13device_kernelINS_4fmha6kernel28FmhaKernelTmaWarpSpecializedINS1_10collective30FmhaMainloopTmaWarpSpecializedINS_6half_tEffN4cute5tupleIJNS7_1CILi128EEESA_NS9_ILi256EEEEEENS8_IJiNS9_ILi1EEENS8_IJiiEEEEEESF_SF_NS4_14ResidualFusionEJEEENS4_15FmhaFwdEpilogueIS6_fNS8_IJNS9_ILi64EEESB_SA_EEEEENS2_23IndividualTileSchedulerEJEEEEEvNT_6ParamsE --------------------------
	.section	.nv.info._ZN7cutlass13device_kernelINS_4fmha6kernel28FmhaKernelTmaWarpSpecializedINS1_10collective30FmhaMainloopTmaWarpSpecializedINS_6half_tEffN4cute5tupleIJNS7_1CILi128EEESA_NS9_ILi256EEEEEENS8_IJiNS9_ILi1EEENS8_IJiiEEEEEESF_SF_NS4_14ResidualFusionEJEEENS4_15FmhaFwdEpilogueIS6_fNS8_IJNS9_ILi64EEESB_SA_EEEEENS2_23IndividualTileSchedulerEJEEEEEvNT_6ParamsE,"",@"SHT_CUDA_INFO"
	.sectionflags	@""
	.align	4


	//----- nvinfo : EIATTR_CUDA_API_VERSION
	.align		4
        /*0000*/ 	.byte	0x04, 0x37
        /*0002*/ 	.short	(.L_24 - .L_23)
.L_23:
        /*0004*/ 	.word	0x00000082


	//----- nvinfo : EIATTR_KPARAM_INFO
	.align		4
.L_24:
        /*0008*/ 	.byte	0x04, 0x17
        /*000a*/ 	.short	(.L_26 - .L_25)
.L_25:
        /*000c*/ 	.word	0x00000000
        /*0010*/ 	.short	0x0000
        /*0012*/ 	.short	0x0070
        /*0014*/ 	.byte	0x00, 0xf0, 0x01, 0x20


	//----- nvinfo : EIATTR_SPARSE_MMA_MASK
	.align		4
.L_26:
        /*0018*/ 	.byte	0x03, 0x50
        /*001a*/ 	.short	0x0000


	//----- nvinfo : EIATTR_MAXREG_COUNT
	.align		4
        /*001c*/ 	.byte	0x03, 0x1b
        /*001e*/ 	.short	0x00a8


	//----- nvinfo : EIATTR_NUM_BARRIERS
	.align		4
        /*0020*/ 	.byte	0x02, 0x4c
        /*0022*/ 	.byte	0x02
	.zero		1


	//----- nvinfo : EIATTR_EXTERNS
	.align		4
        /*0024*/ 	.byte	0x04, 0x0f
        /*0026*/ 	.short	(.L_28 - .L_27)


	//   ....[0]....
	.align		4
.L_27:
        /*0028*/ 	.word	index@(__assertfail)


	//----- nvinfo : EIATTR_MERCURY_ISA_VERSION
	.align		4
.L_28:
        /*002c*/ 	.byte	0x03, 0x5f
        /*002e*/ 	.short	0x0101


	//----- nvinfo : EIATTR_INT_WARP_WIDE_INSTR_OFFSETS
	.align		4
        /*0030*/ 	.byte	0x04, 0x31
        /*0032*/ 	.short	(.L_30 - .L_29)


	//   ....[0]....
.L_29:
        /*0034*/ 	.word	0x00000700


	//   ....[1]....
        /*0038*/ 	.word	0x00000710


	//   ....[2]....
        /*003c*/ 	.word	0x00000720


	//   ....[3]....
        /*0040*/ 	.word	0x00000730


	//   ....[4]....
        /*0044*/ 	.word	0x000007a0


	//----- nvinfo : EIATTR_COOP_GROUP_MASK_REGIDS
	.align		4
.L_30:
        /*0048*/ 	.byte	0x04, 0x29
        /*004a*/ 	.short	(.L_32 - .L_31)


	//   ....[0]....
.L_31:
        /*004c*/ 	.word	0xffffffff


	//   ....[1]....
        /*0050*/ 	.word	0xffffffff


	//   ....[2]....
        /*0054*/ 	.word	0xffffffff


	//   ....[3]....
        /*0058*/ 	.word	0xffffffff


	//   ....[4]....
        /*005c*/ 	.word	0xffffffff


	//   ....[5]....
        /*0060*/ 	.word	0xffffffff


	//   ....[6]....
        /*0064*/ 	.word	0xffffffff


	//   ....[7]....
        /*0068*/ 	.word	0xffffffff


	//   ....[8]....
        /*006c*/ 	.word	0xffffffff


	//   ....[9]....
        /*0070*/ 	.word	0xffffffff


	//   ....[10]....
        /*0074*/ 	.word	0xffffffff


	//   ....[11]....
        /*0078*/ 	.word	0xffffffff


	//   ....[12]....
        /*007c*/ 	.word	0xffffffff


	//   ....[13]....
        /*0080*/ 	.word	0xffffffff


	//   ....[14]....
        /*0084*/ 	.word	0xffffffff


	//   ....[15]....
        /*0088*/ 	.word	0xffffffff


	//   ....[16]....
        /*008c*/ 	.word	0xffffffff


	//   ....[17]....
        /*0090*/ 	.word	0xffffffff


	//   ....[18]....
        /*0094*/ 	.word	0xffffffff


	//   ....[19]....
        /*0098*/ 	.word	0xffffffff


	//   ....[20]....
        /*009c*/ 	.word	0xffffffff


	//   ....[21]....
        /*00a0*/ 	.word	0xffffffff


	//----- nvinfo : EIATTR_COOP_GROUP_INSTR_OFFSETS
	.align		4
.L_32:
        /*00a4*/ 	.byte	0x04, 0x28
        /*00a6*/ 	.short	(.L_34 - .L_33)


	//   ....[0]....
.L_33:
        /*00a8*/ 	.word	0x00000050


	//   ....[1]....
        /*00ac*/ 	.word	0x00000080


	//   ....[2]....
        /*00b0*/ 	.word	0x000001b0


	//   ....[3]....
        /*00b4*/ 	.word	0x00000380


	//   ....[4]....
        /*00b8*/ 	.word	0x00000540


	//   ....[5]....
        /*00bc*/ 	.word	0x000006a0


	//   ....[6]....
        /*00c0*/ 	.word	0x00002780


	//   ....[7]....
        /*00c4*/ 	.word	0x00002860


	//   ....[8]....
        /*00c8*/ 	.word	0x00002870


	//   ....[9]....
        /*00cc*/ 	.word	0x000028b0


	//   ....[10]....
        /*00d0*/ 	.word	0x00005640


	//   ....[11]....
        /*00d4*/ 	.word	0x00005660


	//   ....[12]....
        /*00d8*/ 	.word	0x00005f70


	//   ....[13]....
        /*00dc*/ 	.word	0x000060c0


	//   ....[14]....
        /*00e0*/ 	.word	0x00009260


	//   ....[15]....
        /*00e4*/ 	.word	0x000092d0


	//   ....[16]....
        /*00e8*/ 	.word	0x00009c50


	//   ....[17]....
        /*00ec*/ 	.word	0x00009d90


	//   ....[18]....
        /*00f0*/ 	.word	0x0000be60


	//   ....[19]....
        /*00f4*/ 	.word	0x0000be90


	//   ....[20]....
        /*00f8*/ 	.word	0x0000bee0


	//   ....[21]....
        /*00fc*/ 	.word	0x0000bf00


	//----- nvinfo : EIATTR_REG_RECONFIG
	.align		4
.L_34:
        /*0100*/ 	.byte	0x01, 0x54
	.zero		2


	//----- nvinfo : EIATTR_SYSCALL_OFFSETS
	.align		4
        /*0104*/ 	.byte	0x04, 0x46
        /*0106*/ 	.short	(.L_36 - .L_35)


	//   ....[0]....
.L_35:
        /*0108*/ 	.word	0x0000ced0


	//   ....[1]....
        /*010c*/ 	.word	0x0000d040


	//----- nvinfo : EIATTR_MBARRIER_INSTR_OFFSETS
	.align		4
.L_36:
        /*0110*/ 	.byte	0x04, 0x39
        /*0112*/ 	.short	(.L_38 - .L_37)


	//   ....[0]....
.L_37:
        /*0114*/ 	.word	0x00000330
        /*0118*/ 	.word	0x000000ff
        /*011c*/ 	.word	0x00060050
        /*0120*/ 	.short	0x0100
        /*0122*/ 	.byte	0x09
	.zero		1


	//   ....[1]....
        /*0124*/ 	.word	0x00000340
        /*0128*/ 	.word	0x000000ff
        /*012c*/ 	.word	0x00060060
        /*0130*/ 	.short	0x0100
        /*0132*/ 	.byte	0x09
	.zero		1


	//   ....[2]....
        /*0134*/ 	.word	0x00000350
        /*0138*/ 	.word	0x000000ff
        /*013c*/ 	.word	0x00060058
        /*0140*/ 	.short	0x0100
        /*0142*/ 	.byte	0x09
	.zero		1


	//   ....[3]....
        /*0144*/ 	.word	0x00000360
        /*0148*/ 	.word	0x000000ff
        /*014c*/ 	.word	0x00060068
        /*0150*/ 	.short	0x0100
        /*0152*/ 	.byte	0x09
	.zero		1


	//   ....[4]....
        /*0154*/ 	.word	0x00000490
        /*0158*/ 	.word	0x000000ff
        /*015c*/ 	.word	0x00060000
        /*0160*/ 	.short	0x0100
        /*0162*/ 	.byte	0x09
	.zero		1


	//   ....[5]....
        /*0164*/ 	.word	0x000004a0
        /*0168*/ 	.word	0x000000ff
        /*016c*/ 	.word	0x00060028
        /*0170*/ 	.short	0x0100
        /*0172*/ 	.byte	0x09
	.zero		1


	//   ....[6]....
        /*0174*/ 	.word	0x000004b0
        /*0178*/ 	.word	0x000000ff
        /*017c*/ 	.word	0x00060008
        /*0180*/ 	.short	0x0100
        /*0182*/ 	.byte	0x09
	.zero		1


	//   ....[7]....
        /*0184*/ 	.word	0x000004c0
        /*0188*/ 	.word	0x000000ff
        /*018c*/ 	.word	0x00060030
        /*0190*/ 	.short	0x0100
        /*0192*/ 	.byte	0x09
	.zero		1


	//   ....[8]....
        /*0194*/ 	.word	0x000004d0
        /*0198*/ 	.word	0x000000ff
        /*019c*/ 	.word	0x00060010
        /*01a0*/ 	.short	0x0100
        /*01a2*/ 	.byte	0x09
	.zero		1


	//   ....[9]....
        /*01a4*/ 	.word	0x000004e0
        /*01a8*/ 	.word	0x000000ff
        /*01ac*/ 	.word	0x00060038
        /*01b0*/ 	.short	0x0100
        /*01b2*/ 	.byte	0x09
	.zero		1


	//   ....[10]....
        /*01b4*/ 	.word	0x000004f0
        /*01b8*/ 	.word	0x000000ff
        /*01bc*/ 	.word	0x00060018
        /*01c0*/ 	.short	0x0100
        /*01c2*/ 	.byte	0x09
	.zero		1


	//   ....[11]....
        /*01c4*/ 	.word	0x00000500
        /*01c8*/ 	.word	0x000000ff
        /*01cc*/ 	.word	0x00060040
        /*01d0*/ 	.short	0x0100
        /*01d2*/ 	.byte	0x09
	.zero		1


	//   ....[12]....
        /*01d4*/ 	.word	0x00000510
        /*01d8*/ 	.word	0x000000ff
        /*01dc*/ 	.word	0x00060020
        /*01e0*/ 	.short	0x0100
        /*01e2*/ 	.byte	0x09
	.zero		1


	//   ....[13]....
        /*01e4*/ 	.word	0x00000520
        /*01e8*/ 	.word	0x000000ff
        /*01ec*/ 	.word	0x00060048
        /*01f0*/ 	.short	0x0100
        /*01f2*/ 	.byte	0x09
	.zero		1


	//   ....[14]....
        /*01f4*/ 	.word	0x00000650
        /*01f8*/ 	.word	0x000000ff
        /*01fc*/ 	.word	0x00060070
        /*0200*/ 	.short	0x0100
        /*0202*/ 	.byte	0x09
	.zero		1


	//   ....[15]....
        /*0204*/ 	.word	0x00000660
        /*0208*/ 	.word	0x000000ff
        /*020c*/ 	.word	0x00060080
        /*0210*/ 	.short	0x0100
        /*0212*/ 	.byte	0x09
	.zero		1


	//   ....[16]....
        /*0214*/ 	.word	0x00000670
        /*0218*/ 	.word	0x000000ff
        /*021c*/ 	.word	0x00060078
        /*0220*/ 	.short	0x0100
        /*0222*/ 	.byte	0x09
	.zero		1


	//   ....[17]....
        /*0224*/ 	.word	0x00000680
        /*0228*/ 	.word	0x000000ff
        /*022c*/ 	.word	0x00060088
        /*0230*/ 	.short	0x0100
        /*0232*/ 	.byte	0x09
	.zero		1


	//   ....[18]....
        /*0234*/ 	.word	0x000007c0
        /*0238*/ 	.word	0x000000ff
        /*023c*/ 	.word	0x00060090
        /*0240*/ 	.short	0x0100
        /*0242*/ 	.byte	0x06
	.zero		1


	//   ....[19]....
        /*0244*/ 	.word	0x000007d0
        /*0248*/ 	.word	0x000000ff
        /*024c*/ 	.word	0x00060098
        /*0250*/ 	.short	0x0100
        /*0252*/ 	.byte	0x06
	.zero		1


	//   ....[20]....
        /*0254*/ 	.word	0x000007e0
        /*0258*/ 	.word	0x000000ff
        /*025c*/ 	.word	0x000600a0
        /*0260*/ 	.short	0x0100
        /*0262*/ 	.byte	0x06
	.zero		1


	//   ....[21]....
        /*0264*/ 	.word	0x000007f0
        /*0268*/ 	.word	0x000000ff
        /*026c*/ 	.word	0x000600a8
        /*0270*/ 	.short	0x0100
        /*0272*/ 	.byte	0x06
	.zero		1


	//   ....[22]....
        /*0274*/ 	.word	0x000008f0
        /*0278*/ 	.word	0x000000ff
        /*027c*/ 	.word	0x000600c0
        /*0280*/ 	.short	0x0100
        /*0282*/ 	.byte	0x09
	.zero		1


	//   ....[23]....
        /*0284*/ 	.word	0x00000900
        /*0288*/ 	.word	0x000000ff
        /*028c*/ 	.word	0x000600e0
        /*0290*/ 	.short	0x0100
        /*0292*/ 	.byte	0x09
	.zero		1


	//   ....[24]....
        /*0294*/ 	.word	0x00000910
        /*0298*/ 	.word	0x000000ff
        /*029c*/ 	.word	0x000600c8
        /*02a0*/ 	.short	0x0100
        /*02a2*/ 	.byte	0x09
	.zero		1


	//   ....[25]....
        /*02a4*/ 	.word	0x00000920
        /*02a8*/ 	.word	0x000000ff
        /*02ac*/ 	.word	0x000600e8
        /*02b0*/ 	.short	0x0100
        /*02b2*/ 	.byte	0x09
	.zero		1


	//   ....[26]....
        /*02b4*/ 	.word	0x00000930
        /*02b8*/ 	.word	0x000000ff
        /*02bc*/ 	.word	0x000600d0
        /*02c0*/ 	.short	0x0100
        /*02c2*/ 	.byte	0x09
	.zero		1


	//   ....[27]....
        /*02c4*/ 	.word	0x00000940
        /*02c8*/ 	.word	0x000000ff
        /*02cc*/ 	.word	0x000600f0
        /*02d0*/ 	.short	0x0100
        /*02d2*/ 	.byte	0x09
	.zero		1


	//   ....[28]....
        /*02d4*/ 	.word	0x00000950
        /*02d8*/ 	.word	0x000000ff
        /*02dc*/ 	.word	0x000600d8
        /*02e0*/ 	.short	0x0100
        /*02e2*/ 	.byte	0x09
	.zero		1


	//   ....[29]....
        /*02e4*/ 	.word	0x00000960
        /*02e8*/ 	.word	0x000000ff
        /*02ec*/ 	.word	0x000600f8
        /*02f0*/ 	.short	0x0100
        /*02f2*/ 	.byte	0x09
	.zero		1


	//   ....[30]....
        /*02f4*/ 	.word	0x00000ef0
        /*02f8*/ 	.word	0x000000ff
        /*02fc*/ 	.word	0x00060050
        /*0300*/ 	.short	0x010a
        /*0302*/ 	.byte	0x05
	.zero		1


	//   ....[31]....
        /*0304*/ 	.word	0x00000f70
        /*0308*/ 	.word	0x000000ff
        /*030c*/ 	.word	0x00060000
        /*0310*/ 	.short	0x010a
        /*0312*/ 	.byte	0x3d
	.zero		1


	//   ....[32]....
        /*0314*/ 	.word	0x00000fe0
        /*0318*/ 	.word	0x000000ff
        /*031c*/ 	.word	0xfffffff8
        /*0320*/ 	.short	0x010a
        /*0322*/ 	.byte	0x04
	.zero		1


	//   ....[33]....
        /*0324*/ 	.word	0x000046f0
        /*0328*/ 	.word	0x00000008
        /*032c*/ 	.word	0x00000000
        /*0330*/ 	.short	0x0101
        /*0332*/ 	.byte	0x12
	.zero		1


	//   ....[34]....
        /*0334*/ 	.word	0x00004730
        /*0338*/ 	.word	0x000000ff
        /*033c*/ 	.word	0x00060008
        /*0340*/ 	.short	0x010a
        /*0342*/ 	.byte	0x3d
	.zero		1


	//   ....[35]....
        /*0344*/ 	.word	0x00004b70
        /*0348*/ 	.word	0x000000ff
        /*034c*/ 	.word	0x00000000
        /*0350*/ 	.short	0x0101
        /*0352*/ 	.byte	0x04
	.zero		1


	//   ....[36]....
        /*0354*/ 	.word	0x00004ce0
        /*0358*/ 	.word	0x000000ff
        /*035c*/ 	.word	0x00060000
        /*0360*/ 	.short	0x010a
        /*0362*/ 	.byte	0x06
	.zero		1


	//   ....[37]....
        /*0364*/ 	.word	0x000072b0
        /*0368*/ 	.word	0x000000ff
        /*036c*/ 	.word	0x00060000
        /*0370*/ 	.short	0x010a
        /*0372*/ 	.byte	0x06
	.zero		1


	//   ....[38]....
        /*0374*/ 	.word	0x00007bf0
        /*0378*/ 	.word	0x000000ff
        /*037c*/ 	.word	0x00060000
        /*0380*/ 	.short	0x010a
        /*0382*/ 	.byte	0x06
	.zero		1


	//   ....[39]....
        /*0384*/ 	.word	0x00007f70
        /*0388*/ 	.word	0x000000ff
        /*038c*/ 	.word	0x00000000
        /*0390*/ 	.short	0x0101
        /*0392*/ 	.byte	0x06
	.zero		1


	//   ....[40]....
        /*0394*/ 	.word	0x00008020
        /*0398*/ 	.word	0x000000ff
        /*039c*/ 	.word	0x00000000
        /*03a0*/ 	.short	0x0101
        /*03a2*/ 	.byte	0x06
	.zero		1


	//   ....[41]....
        /*03a4*/ 	.word	0x000081d0
        /*03a8*/ 	.word	0x000000ff
        /*03ac*/ 	.word	0x00060000
        /*03b0*/ 	.short	0x010a
        /*03b2*/ 	.byte	0x06
	.zero		1


	//   ....[42]....
        /*03b4*/ 	.word	0x0000af50
        /*03b8*/ 	.word	0x000000ff
        /*03bc*/ 	.word	0x00060000
        /*03c0*/ 	.short	0x010a
        /*03c2*/ 	.byte	0x06
	.zero		1


	//   ....[43]....
        /*03c4*/ 	.word	0x0000b900
        /*03c8*/ 	.word	0x000000ff
        /*03cc*/ 	.word	0x00060000
        /*03d0*/ 	.short	0x010a
        /*03d2*/ 	.byte	0x06
	.zero		1


	//   ....[44]....
        /*03d4*/ 	.word	0x0000bca0
        /*03d8*/ 	.word	0x000000ff
        /*03dc*/ 	.word	0x00000000
        /*03e0*/ 	.short	0x0101
        /*03e2*/ 	.byte	0x06
	.zero		1


	//   ....[45]....
        /*03e4*/ 	.word	0x0000bd50
        /*03e8*/ 	.word	0x000000ff
        /*03ec*/ 	.word	0x00000000
        /*03f0*/ 	.short	0x0101
        /*03f2*/ 	.byte	0x06
	.zero		1


	//   ....[46]....
        /*03f4*/ 	.word	0x0000c700
        /*03f8*/ 	.word	0x000000ff
        /*03fc*/ 	.word	0x00000008
        /*0400*/ 	.short	0x010a
        /*0402*/ 	.byte	0x05
	.zero		1


	//   ....[47]....
        /*0404*/ 	.word	0x0000eae0
        /*0408*/ 	.word	0x00000000
        /*040c*/ 	.word	0x00060090
        /*0410*/ 	.short	0x0101
        /*0412*/ 	.byte	0x3d
	.zero		1


	//   ....[48]....
        /*0414*/ 	.word	0x0000ec30
        /*0418*/ 	.word	0x00000004
        /*041c*/ 	.word	0x00060060
        /*0420*/ 	.short	0x010a
        /*0422*/ 	.byte	0x3f
	.zero		1


	//   ....[49]....
        /*0424*/ 	.word	0x0000efc0
        /*0428*/ 	.word	0x00000005
        /*042c*/ 	.word	0x00060028
        /*0430*/ 	.short	0x010a
        /*0432*/ 	.byte	0x3f
	.zero		1


	//   ....[50]....
        /*0434*/ 	.word	0x0000f350
        /*0438*/ 	.word	0x00000005
        /*043c*/ 	.word	0x00060060
        /*0440*/ 	.short	0x010a
        /*0442*/ 	.byte	0x3f
	.zero		1


	//   ....[51]....
        /*0444*/ 	.word	0x0000f710
        /*0448*/ 	.word	0x00000004
        /*044c*/ 	.word	0x00060028
        /*0450*/ 	.short	0x010a
        /*0452*/ 	.byte	0x3f
	.zero		1


	//   ....[52]....
        /*0454*/ 	.word	0x0000fb90
        /*0458*/ 	.word	0x00000006
        /*045c*/ 	.word	0x00060028
        /*0460*/ 	.short	0x010a
        /*0462*/ 	.byte	0x3f
	.zero		1


	//   ....[53]....
        /*0464*/ 	.word	0x0000ff50
        /*0468*/ 	.word	0x00000006
        /*046c*/ 	.word	0x00060028
        /*0470*/ 	.short	0x010a
        /*0472*/ 	.byte	0x3f
	.zero		1


	//   ....[54]....
        /*0474*/ 	.word	0x00010300
        /*0478*/ 	.word	0x00000006
        /*047c*/ 	.word	0x00060050
        /*0480*/ 	.short	0x010a
        /*0482*/ 	.byte	0x3f
	.zero		1


	//   ....[55]....
        /*0484*/ 	.word	0x00010360
        /*0488*/ 	.word	0x00000003
        /*048c*/ 	.word	0x00060000
        /*0490*/ 	.short	0x010a
        /*0492*/ 	.byte	0x3f
	.zero		1


	//   ....[56]....
        /*0494*/ 	.word	0x000103d0
        /*0498*/ 	.word	0x00000007
        /*049c*/ 	.word	0xfffffff8
        /*04a0*/ 	.short	0x010a
        /*04a2*/ 	.byte	0x3f
	.zero		1


	//   ....[57]....
        /*04a4*/ 	.word	0x00010430
        /*04a8*/ 	.word	0x0000000f
        /*04ac*/ 	.word	0x00060008
        /*04b0*/ 	.short	0x010a
        /*04b2*/ 	.byte	0x3f
	.zero		1


	//   ....[58]....
        /*04b4*/ 	.word	0x00010490
        /*04b8*/ 	.word	0x00000013
        /*04bc*/ 	.word	0x00060000
        /*04c0*/ 	.short	0x010a
        /*04c2*/ 	.byte	0x3f
	.zero		1


	//   ....[59]....
        /*04c4*/ 	.word	0x000104f0
        /*04c8*/ 	.word	0x00000012
        /*04cc*/ 	.word	0x00060000
        /*04d0*/ 	.short	0x010a
        /*04d2*/ 	.byte	0x3f
	.zero		1


	//   ....[60]....
        /*04d4*/ 	.word	0x00010550
        /*04d8*/ 	.word	0x00000011
        /*04dc*/ 	.word	0x00060000
        /*04e0*/ 	.short	0x010a
        /*04e2*/ 	.byte	0x3f
	.zero		1


	//   ....[61]....
        /*04e4*/ 	.word	0x000105b0
        /*04e8*/ 	.word	0x00000010
        /*04ec*/ 	.word	0x00060000
        /*04f0*/ 	.short	0x010a
        /*04f2*/ 	.byte	0x3f
	.zero		1


	//   ....[62]....
        /*04f4*/ 	.word	0x00010620
        /*04f8*/ 	.word	0x00000007
        /*04fc*/ 	.word	0x00000008
        /*0500*/ 	.short	0x010a
        /*0502*/ 	.byte	0x3f
	.zero		1


	//   ....[63]....
        /*0504*/ 	.word	0x00010670
        /*0508*/ 	.word	0x00000004
        /*050c*/ 	.word	0x00060060
        /*0510*/ 	.short	0x010a
        /*0512*/ 	.byte	0x3f
	.zero		1


	//   ....[64]....
        /*0514*/ 	.word	0x000106c0
        /*0518*/ 	.word	0x00000005
        /*051c*/ 	.word	0x00060028
        /*0520*/ 	.short	0x010a
        /*0522*/ 	.byte	0x3f
	.zero		1


	//   ....[65]....
        /*0524*/ 	.word	0x00010710
        /*0528*/ 	.word	0x00000005
        /*052c*/ 	.word	0x00060060
        /*0530*/ 	.short	0x010a
        /*0532*/ 	.byte	0x3f
	.zero		1


	//   ....[66]....
        /*0534*/ 	.word	0x00010760
        /*0538*/ 	.word	0x00000004
        /*053c*/ 	.word	0x00060028
        /*0540*/ 	.short	0x010a
        /*0542*/ 	.byte	0x3f
	.zero		1


	//   ....[67]....
        /*0544*/ 	.word	0x000107b0
        /*0548*/ 	.word	0x00000006
        /*054c*/ 	.word	0x00060028
        /*0550*/ 	.short	0x010a
        /*0552*/ 	.byte	0x3f
	.zero		1


	//   ....[68]....
        /*0554*/ 	.word	0x00010800
        /*0558*/ 	.word	0x00000006
        /*055c*/ 	.word	0x00060028
        /*0560*/ 	.short	0x010a
        /*0562*/ 	.byte	0x3f
	.zero		1


	//----- nvinfo : EIATTR_NUM_MBARRIERS
	.align		4
.L_38:
        /*0564*/ 	.byte	0x03, 0x38
        /*0566*/ 	.short	0x001e


	//----- nvinfo : EIATTR_EXIT_INSTR_OFFSETS
	.align		4
        /*0568*/ 	.byte	0x04, 0x1c
        /*056a*/ 	.short	(.L_40 - .L_39)


	//   ....[0]....
.L_39:
        /*056c*/ 	.word	0x00000a10


	//   ....[1]....
        /*0570*/ 	.word	0x0000eaf0


	//   ....[2]....
        /*0574*/ 	.word	0x0000eb30


	//   ....[3]....
        /*0578*/ 	.word	0x0000fa60


	//   ....[4]....
        /*057c*/ 	.word	0x000102e0


	//----- nvinfo : EIATTR_MAX_THREADS
	.align		4
.L_40:
        /*0580*/ 	.byte	0x04, 0x05
        /*0582*/ 	.short	(.L_42 - .L_41)
.L_41:
        /*0584*/ 	.word	0x00000180
        /*0588*/ 	.word	0x00000001
        /*058c*/ 	.word	0x00000001


	//----- nvinfo : EIATTR_CRS_STACK_SIZE
	.align		4
.L_42:
        /*0590*/ 	.byte	0x04, 0x1e
        /*0592*/ 	.short	(.L_44 - .L_43)
.L_43:
        /*0594*/ 	.word	0x00000000


	//----- nvinfo : EIATTR_CBANK_PARAM_SIZE
	.align		4
.L_44:
        /*0598*/ 	.byte	0x03, 0x19
        /*059a*/ 	.short	0x0870


	//----- nvinfo : EIATTR_PARAM_CBANK
	.align		4
        /*059c*/ 	.byte	0x04, 0x0a
        /*059e*/ 	.short	(.L_46 - .L_45)
	.align		4
.L_45:
        /*05a0*/ 	.word	index@(.nv.constant0._ZN7cutlass13device_kernelINS_4fmha6kernel28FmhaKernelTmaWarpSpecializedINS1_10collective30FmhaMainloopTmaWarpSpecializedINS_6half_tEffN4cute5tupleIJNS7_1CILi128EEESA_NS9_ILi256EEEEEENS8_IJiNS9_ILi1EEENS8_IJiiEEEEEESF_SF_NS4_14ResidualFusionEJEEENS4_15FmhaFwdEpilogueIS6_fNS8_IJNS9_ILi64EEESB_SA_EEEEENS2_23IndividualTileSchedulerEJEEEEEvNT_6ParamsE)
        /*05a4*/ 	.short	0x0210
        /*05a6*/ 	.short	0x0870


	//----- nvinfo : EIATTR_SW_WAR
	.align		4
.L_46:
        /*05a8*/ 	.byte	0x04, 0x36
        /*05aa*/ 	.short	(.L_48 - .L_47)
.L_47:
        /*05ac*/ 	.word	0x00000008
.L_48:


//--------------------- .nv.callgraph             --------------------------
	.section	.nv.callgraph,"",@"SHT_CUDA_CALLGRAPH"
	.align	4
	.sectionentsize	8
	.align		4
        /*0000*/ 	.word	0x00000000
	.align		4
        /*0004*/ 	.word	0xffffffff
	.align		4
        /*0008*/ 	.word	index@(_ZN7cutlass13device_kernelINS_4fmha6kernel28FmhaKernelTmaWarpSpecializedINS1_10collective30FmhaMainloopTmaWarpSpecializedINS_6half_tEffN4cute5tupleIJNS7_1CILi128EEESA_NS9_ILi256EEEEEENS8_IJiNS9_ILi1EEENS8_IJiiEEEEEESF_SF_NS4_14ResidualFusionEJEEENS4_15FmhaFwdEpilogueIS6_fNS8_IJNS9_ILi64EEESB_SA_EEEEENS2_23IndividualTileSchedulerEJEEEEEvNT_6ParamsE)
	.align		4
        /*000c*/ 	.word	index@(__assertfail)
	.align		4
        /*0010*/ 	.word	0x00000000
	.align		4
        /*0014*/ 	.word	0xfffffffe
	.align		4
        /*0018*/ 	.word	0x00000000
	.align		4
        /*001c*/ 	.word	0xfffffffd
	.align		4
        /*0020*/ 	.word	0x00000000
	.align		4
        /*0024*/ 	.word	0xfffffffc


//--------------------- .nv.constant4             --------------------------
	.section	.nv.constant4,"a",@progbits
	.align	8
	.align		8
.nv.constant4:
        /*0000*/ 	.dword	__assertfail
	.align		8
        /*0008*/ 	.dword	__unnamed_1
	.align		8
        /*0010*/ 	.dword	__unnamed_2
	.align		8
        /*0018*/ 	.dword	_ZN39_INTERNAL_69306213_4_k_cu_14bf9b01_34954cuda3std3__45__cpo5beginE
	.align		8
        /*0020*/ 	.dword	_ZN39_INTERNAL_69306213_4_k_cu_14bf9b01_34954cuda3std3__45__cpo3endE
	.align		8
        /*0028*/ 	.dword	_ZN39_INTERNAL_69306213_4_k_cu_14bf9b01_34954cuda3std3__45__cpo6cbeginE
	.align		8
        /*0030*/ 	.dword	_ZN39_INTERNAL_69306213_4_k_cu_14bf9b01_34954cuda3std3__45__cpo4cendE
	.align		8
        /*0038*/ 	.dword	_ZN39_INTERNAL_69306213_4_k_cu_14bf9b01_34954cuda3std3__441_GLOBAL__N__69306213_4_k_cu_14bf9b01_34956ignoreE
	.align		8
        /*0040*/ 	.dword	_ZN39_INTERNAL_69306213_4_k_cu_14bf9b01_34954cuda3std3__419piecewise_constructE
	.align		8
        /*0048*/ 	.dword	_ZN39_INTERNAL_69306213_4_k_cu_14bf9b01_34954cuda3std3__48in_placeE
	.align		8
        /*0050*/ 	.dword	_ZN39_INTERNAL_69306213_4_k_cu_14bf9b01_34954cuda3std6ranges3__45__cpo4swapE
	.align		8
        /*0058*/ 	.dword	_ZN39_INTERNAL_69306213_4_k_cu_14bf9b01_34954cuda3std6ranges3__45__cpo9iter_moveE
	.align		8
        /*0060*/ 	.dword	_ZN39_INTERNAL_69306213_4_k_cu_14bf9b01_34954cute7productE
	.align		8
        /*0068*/ 	.dword	_ZN39_INTERNAL_69306213_4_k_cu_14bf9b01_34954cute1_E
	.align		8
        /*0070*/ 	.dword	$str$24
	.align		8
        /*0078*/ 	.dword	$str$25


//--------------------- .text._ZN7cutlass13device_kernelINS_4fmha6kernel28FmhaKernelTmaWarpSpecializedINS1_10collective30FmhaMainloopTmaWarpSpecializedINS_6half_tEffN4cute5tupleIJNS7_1CILi128EEESA_NS9_ILi256EEEEEENS8_IJiNS9_ILi1EEENS8_IJiiEEEEEESF_SF_NS4_14ResidualFusionEJEEENS4_15FmhaFwdEpilogueIS6_fNS8_IJNS9_ILi64EEESB_SA_EEEEENS2_23IndividualTileSchedulerEJEEEEEvNT_6ParamsE --------------------------
	.section	.text._ZN7cutlass13device_kernelINS_4fmha6kernel28FmhaKernelTmaWarpSpecializedINS1_10collective30FmhaMainloopTmaWarpSpecializedINS_6half_tEffN4cute5tupleIJNS7_1CILi128EEESA_NS9_ILi256EEEEEENS8_IJiNS9_ILi1EEENS8_IJiiEEEEEESF_SF_NS4_14ResidualFusionEJEEENS4_15FmhaFwdEpilogueIS6_fNS8_IJNS9_ILi64EEESB_SA_EEEEENS2_23IndividualTileSchedulerEJEEEEEvNT_6ParamsE,"ax",@progbits
	.align	128
.text._ZN7cutlass13device_kernelINS_4fmha6kernel28FmhaKernelTmaWarpSpecializedINS1_10collective30FmhaMainloopTmaWarpSpecializedINS_6half_tEffN4cute5tupleIJNS7_1CILi128EEESA_NS9_ILi256EEEEEENS8_IJiNS9_ILi1EEENS8_IJiiEEEEEESF_SF_NS4_14ResidualFusionEJEEENS4_15FmhaFwdEpilogueIS6_fNS8_IJNS9_ILi64EEESB_SA_EEEEENS2_23IndividualTileSchedulerEJEEEEEvNT_6ParamsE:
        .type           _ZN7cutlass13device_kernelINS_4fmha6kernel28FmhaKernelTmaWarpSpecializedINS1_10collective30FmhaMainloopTmaWarpSpecializedINS_6half_tEffN4cute5tupleIJNS7_1CILi128EEESA_NS9_ILi256EEEEEENS8_IJiNS9_ILi1EEENS8_IJiiEEEEEESF_SF_NS4_14ResidualFusionEJEEENS4_15FmhaFwdEpilogueIS6_fNS8_IJNS9_ILi64EEESB_SA_EEEEENS2_23IndividualTileSchedulerEJEEEEEvNT_6ParamsE,@function
        .size           _ZN7cutlass13device_kernelINS_4fmha6kernel28FmhaKernelTmaWarpSpecializedINS1_10collective30FmhaMainloopTmaWarpSpecializedINS_6half_tEffN4cute5tupleIJNS7_1CILi128EEESA_NS9_ILi256EEEEEENS8_IJiNS9_ILi1EEENS8_IJiiEEEEEESF_SF_NS4_14ResidualFusionEJEEENS4_15FmhaFwdEpilogueIS6_fNS8_IJNS9_ILi64EEESB_SA_EEEEENS2_23IndividualTileSchedulerEJEEEEEvNT_6ParamsE,(.L_x_131 - _ZN7cutlass13device_kernelINS_4fmha6kernel28FmhaKernelTmaWarpSpecializedINS1_10collective30FmhaMainloopTmaWarpSpecializedINS_6half_tEffN4cute5tupleIJNS7_1CILi128EEESA_NS9_ILi256EEEEEENS8_IJiNS9_ILi1EEENS8_IJiiEEEEEESF_SF_NS4_14ResidualFusionEJEEENS4_15FmhaFwdEpilogueIS6_fNS8_IJNS9_ILi64EEESB_SA_EEEEENS2_23IndividualTileSchedulerEJEEEEEvNT_6ParamsE)
        .other          _ZN7cutlass13device_kernelINS_4fmha6kernel28FmhaKernelTmaWarpSpecializedINS1_10collective30FmhaMainloopTmaWarpSpecializedINS_6half_tEffN4cute5tupleIJNS7_1CILi128EEESA_NS9_ILi256EEEEEENS8_IJiNS9_ILi1EEENS8_IJiiEEEEEESF_SF_NS4_14ResidualFusionEJEEENS4_15FmhaFwdEpilogueIS6_fNS8_IJNS9_ILi64EEESB_SA_EEEEENS2_23IndividualTileSchedulerEJEEEEEvNT_6ParamsE,@"STO_CUDA_ENTRY STV_DEFAULT"
_ZN7cutlass13device_kernelINS_4fmha6kernel28FmhaKernelTmaWarpSpecializedINS1_10collective30FmhaMainloopTmaWarpSpecializedINS_6half_tEffN4cute5tupleIJNS7_1CILi128EEESA_NS9_ILi256EEEEEENS8_IJiNS9_ILi1EEENS8_IJiiEEEEEESF_SF_NS4_14ResidualFusionEJEEENS4_15FmhaFwdEpilogueIS6_fNS8_IJNS9_ILi64EEESB_SA_EEEEENS2_23IndividualTileSchedulerEJEEEEEvNT_6ParamsE:
[----:B------:R-:W1:Y:S01]  /*0000*/  LDC R1, c[0x0][0x28] ;  /* 0x00000a00ff017b82 */ /* 0x000e620000000800 */
[----:B------:R-:W2:Y:S01]  /*0010*/  S2R R0, SR_TID.X ;  /* 0x0000000000007919 */ /* 0x000ea20000002100 */
[----:B------:R-:W-:Y:S01]  /*0020*/  ELECT P1, URZ, PT ;  /* 0x00000000003f782f */ /* 0x000fe20003820000 */
[----:B------:R-:W-:Y:S01]  /*0030*/  BSSY B0, `(.L_x_0) ;  /* 0x0000017000007945 */ /* 0x000fe20003800000 */
[----:B--2---:R-:W-:-:S05]  /*0040*/  SHF.R.U32.HI R3, RZ, 0x5, R0 ;  /* 0x00000005ff037819 */ /* 0x004fca0000011600 */
[----:B------:R-:W2:Y:S02]  /*0050*/  SHFL.IDX PT, R2, R3, RZ, 0x1f ;  /* 0x00001fff03027589 */ /* 0x000ea400000e0000 */
[----:B--2---:R-:W-:Y:S02]  /*0060*/  R2UR UR4, R2 ;  /* 0x00000000020472ca */ /* 0x004fe400000e0000 */
[----:B------:R-:W-:-:S06]  /*0070*/  SHF.R.U32.HI R2, RZ, 0x7, R0 ;  /* 0x00000007ff027819 */ /* 0x000fcc0000011600 */
[----:B------:R-:W2:Y:S05]  /*0080*/  SHFL.IDX PT, R2, R2, RZ, 0x1f ;  /* 0x00001fff02027589 */ /* 0x000eaa00000e0000 */
[----:B------:R-:W-:Y:S02]  /*0090*/  USHF.R.S32.HI UR5, URZ, 0x1f, UR4 ;  /* 0x0000001f3f057899 */ /* 0x000fe40008011404 */
[----:B------:R-:W-:Y:S02]  /*00a0*/  ISETP.NE.OR P0, PT, RZ, UR4, !P1 ;  /* 0x00000004ff007c0c */ /* 0x000fe4000cf05670 */
[----:B------:R-:W-:-:S04]  /*00b0*/  ULEA.HI UR5, UR5, UR4, URZ, 0x2 ;  /* 0x0000000405057291 */ /* 0x000fc8000f8f103f */
[----:B------:R-:W-:-:S04]  /*00c0*/  ULOP3.LUT UR5, UR5, 0xfffffffc, URZ, 0xc0, !UPT ;  /* 0xfffffffc05057892 */ /* 0x000fc8000f8ec03f */
[----:B------:R-:W-:-:S03]  /*00d0*/  UIADD3 UR8, UR4, -UR5, URZ ;  /* 0x8000000504087290 */ /* 0x000fc6000fffe03f */
[----:B-1----:R-:W-:Y:S09]  /*00e0*/  @P0 BRA `(.L_x_1) ;  /* 0x00000000002c0947 */ /* 0x002ff20003800000 */
[----:B------:R-:W-:Y:S02]  /*00f0*/  ULDC.64 UR4, c[0x0][0x198] ;  /* 0x0000660000047ab9 */ /* 0x000fe40000000a00 */
[----:B------:R-:W-:Y:S02]  /*0100*/  UIADD3 UR6, UP0, UR4, 0xf0, URZ ;  /* 0x000000f004067890 */ /* 0x000fe4000ff1e03f */
[----:B------:R-:W-:Y:S02]  /*0110*/  UIADD3 UR10, UP1, UR4, 0x1f0, URZ ;  /* 0x000001f0040a7890 */ /* 0x000fe4000ff3e03f */
[----:B------:R-:W-:Y:S02]  /*0120*/  UIADD3 UR4, UP2, UR4, 0x2f0, URZ ;  /* 0x000002f004047890 */ /* 0x000fe4000ff5e03f */
[----:B------:R-:W-:Y:S02]  /*0130*/  UIADD3.X UR7, URZ, UR5, URZ, UP0, !UPT ;  /* 0x000000053f077290 */ /* 0x000fe400087fe43f */
[----:B------:R-:W-:-:S02]  /*0140*/  UIADD3.X UR11, URZ, UR5, URZ, UP1, !UPT ;  /* 0x000000053f0b7290 */ /* 0x000fc40008ffe43f */
[----:B------:R-:W-:-:S05]  /*0150*/  UIADD3.X UR5, URZ, UR5, URZ, UP2, !UPT ;  /* 0x000000053f057290 */ /* 0x000fca00097fe43f */
[----:B------:R1:W-:Y:S02]  /*0160*/  UTMACCTL.PF [UR6] ;  /* 0x00000000060079b9 */ /* 0x0003e40008040000 */
[----:B------:R1:W-:Y:S02]  /*0170*/  UTMACCTL.PF [UR10] ;  /* 0x000000000a0079b9 */ /* 0x0003e40008040000 */
[----:B------:R1:W-:Y:S02]  /*0180*/  UTMACCTL.PF [UR4] ;  /* 0x00000000040079b9 */ /* 0x0003e40008040000 */
[----:B-1----:R-:W-:Y:S01]  /*0190*/  NOP ;  /* 0x0000000000007918 */ /* 0x002fe20000000000 */
.L_x_1:
[----:B------:R-:W-:Y:S05]  /*01a0*/  BSYNC B0 ;  /* 0x0000000000007941 */ /* 0x000fea0003800000 */
.L_x_0:
[----:B------:R-:W1:Y:S01]  /*01b0*/  SHFL.IDX PT, R4, R3, RZ, 0x1f ;  /* 0x00001fff03047589 */ /* 0x000e6200000e0000 */
[----:B--2---:R-:W-:Y:S01]  /*01c0*/  R2UR UR4, R2 ;  /* 0x00000000020472ca */ /* 0x004fe200000e0000 */
[----:B------:R-:W-:-:S12]  /*01d0*/  UISETP.NE.AND UP0, UPT, UR8, 0x1, UPT ;  /* 0x000000010800788c */ /* 0x000fd8000bf05270 */
[----:B------:R-:W-:Y:S02]  /*01e0*/  UIADD3 UR10, UR4, -0x1, URZ ;  /* 0xffffffff040a7890 */ /* 0x000fe4000fffe03f */
[----:B------:R-:W-:Y:S01]  /*01f0*/  MOV R2, UR4 ;  /* 0x0000000400027c02 */ /* 0x000fe20008000f00 */
[----:B------:R-:W-:Y:S02]  /*0200*/  UISETP.EQ.AND UP0, UPT, UR4, URZ, !UP0 ;  /* 0x0000003f0400728c */ /* 0x000fe4000c702270 */
[----:B------:R-:W-:Y:S02]  /*0210*/  UISETP.GE.U32.AND UP1, UPT, UR10, 0x4, UPT ;  /* 0x000000040a00788c */ /* 0x000fe4000bf26070 */
[----:B------:R-:W-:Y:S01]  /*0220*/  USEL UR14, URZ, 0x1, !UP0 ;  /* 0x000000013f0e7887 */ /* 0x000fe2000c000000 */
[----:B-1----:R-:W-:-:S03]  /*0230*/  ISETP.NE.AND P0, PT, R4, RZ, PT ;  /* 0x000000ff0400720c */ /* 0x002fc60003f05270 */
[----:B------:R-:W-:-:S10]  /*0240*/  USEL UR14, UR14, 0x2, UP1 ;  /* 0x000000020e0e7887 */ /* 0x000fd40008800000 */
[----:B------:R-:W-:Y:S05]  /*0250*/  @P0 BRA `(.L_x_2) ;  /* 0x0000000000480947 */ /* 0x000fea0003800000 */
[----:B------:R-:W1:Y:S01]  /*0260*/  S2UR UR9, SR_CgaCtaId ;  /* 0x00000000000979c3 */ /* 0x000e620000008800 */
[----:B------:R-:W-:Y:S01]  /*0270*/  UMOV UR4, 0x400 ;  /* 0x0000040000047882 */ /* 0x000fe20000000000 */
[----:B------:R-:W-:Y:S01]  /*0280*/  UMOV UR5, 0x1 ;  /* 0x0000000100057882 */ /* 0x000fe20000000000 */
[----:B------:R-:W-:Y:S01]  /*0290*/  UMOV UR6, 0x80 ;  /* 0x0000008000067882 */ /* 0x000fe20000000000 */
[----:B------:R-:W-:Y:S01]  /*02a0*/  ELECT P0, URZ, PT ;  /* 0x00000000003f782f */ /* 0x000fe20003800000 */
[----:B------:R-:W-:-:S04]  /*02b0*/  UIADD3 UR6, -UR6, 0x100000, URZ ;  /* 0x0010000006067890 */ /* 0x000fc8000fffe13f */
[----:B------:R-:W-:Y:S02]  /*02c0*/  USHF.L.U32 UR7, UR6, 0xb, URZ ;  /* 0x0000000b06077899 */ /* 0x000fe4000800063f */
[----:B------:R-:W-:Y:S02]  /*02d0*/  USHF.L.U32 UR6, UR6, 0x1, URZ ;  /* 0x0000000106067899 */ /* 0x000fe4000800063f */
[----:B-1----:R-:W-:Y:S02]  /*02e0*/  ULEA UR9, UR9, UR4, 0x18 ;  /* 0x0000000409097291 */ /* 0x002fe4000f8ec03f */
[----:B------:R-:W-:-:S04]  /*02f0*/  UIADD3 UR4, -UR5, 0x100000, URZ ;  /* 0x0010000005047890 */ /* 0x000fc8000fffe13f */
[----:B------:R-:W-:Y:S02]  /*0300*/  USHF.L.U32 UR5, UR4, 0xb, URZ ;  /* 0x0000000b04057899 */ /* 0x000fe4000800063f */
[----:B------:R-:W-:Y:S01]  /*0310*/  USHF.L.U32 UR4, UR4, 0x1, URZ ;  /* 0x0000000104047899 */ /* 0x000fe2000800063f */
[----:B------:R-:W1:Y:S11]  /*0320*/  FENCE.VIEW.ASYNC.S ;  /* 0x00000000000073c6 */ /* 0x000e760000000000 */
[----:B-1----:R1:W2:Y:S01]  /*0330*/  SYNCS.EXCH.64 URZ, [UR9+0x60050], UR4 ;  /* 0x06005004093f75b2 */ /* 0x0022a20008000100 */
[----:B------:R1:W3:Y:S01]  /*0340*/  SYNCS.EXCH.64 URZ, [UR9+0x60060], UR6 ;  /* 0x06006006093f75b2 */ /* 0x0002e20008000100 */
[----:B------:R1:W4:Y:S01]  /*0350*/  SYNCS.EXCH.64 URZ, [UR9+0x60058], UR4 ;  /* 0x06005804093f75b2 */ /* 0x0003220008000100 */
[----:B------:R1:W1:Y:S01]  /*0360*/  SYNCS.EXCH.64 URZ, [UR9+0x60068], UR6 ;  /* 0x06006806093f75b2 */ /* 0x0002620008000100 */
[----:B------:R-:W-:Y:S01]  /*0370*/  NOP ;  /* 0x0000000000007918 */ /* 0x000fe20000000000 */
.L_x_2:
[----:B------:R-:W5:Y:S01]  /*0380*/  SHFL.IDX PT, R4, R3, RZ, 0x1f ;  /* 0x00001fff03047589 */ /* 0x000f6200000e0000 */
[----:B------:R-:W-:Y:S01]  /*0390*/  NOP ;  /* 0x0000000000007918 */ /* 0x000fe20000000000 */
[----:B-----5:R-:W-:-:S13]  /*03a0*/  ISETP.NE.AND P0, PT, R4, RZ, PT ;  /* 0x000000ff0400720c */ /* 0x020fda0003f05270 */
[----:B------:R-:W-:Y:S05]  /*03b0*/  @P0 BRA `(.L_x_3) ;  /* 0x0000000000600947 */ /* 0x000fea0003800000 */
[----:B-1----:R-:W1:Y:S01]  /*03c0*/  S2UR UR5, SR_CgaCtaId ;  /* 0x00000000000579c3 */ /* 0x002e620000008800 */
[----:B------:R-:W-:Y:S01]  /*03d0*/  UMOV UR4, 0x400 ;  /* 0x0000040000047882 */ /* 0x000fe20000000000 */
[----:B------:R-:W-:Y:S01]  /*03e0*/  UMOV UR6, 0x1 ;  /* 0x0000000100067882 */ /* 0x000fe20000000000 */
[----:B------:R-:W-:Y:S01]  /*03f0*/  UMOV UR11, 0x100 ;  /* 0x00000100000b7882 */ /* 0x000fe20000000000 */
[----:B------:R-:W-:-:S04]  /*0400*/  UIADD3 UR6, -UR6, 0x100000, URZ ;  /* 0x0010000006067890 */ /* 0x000fc8000fffe13f */
[----:B------:R-:W-:Y:S02]  /*0410*/  USHF.L.U32 UR7, UR6, 0xb, URZ ;  /* 0x0000000b06077899 */ /* 0x000fe4000800063f */
[----:B------:R-:W-:Y:S01]  /*0420*/  USHF.L.U32 UR6, UR6, 0x1, URZ ;  /* 0x0000000106067899 */ /* 0x000fe2000800063f */
[----:B------:R-:W-:Y:S01]  /*0430*/  ELECT P0, URZ, PT ;  /* 0x00000000003f782f */ /* 0x000fe20003800000 */
[----:B-1----:R-:W-:Y:S02]  /*0440*/  ULEA UR9, UR5, UR4, 0x18 ;  /* 0x0000000405097291 */ /* 0x002fe4000f8ec03f */
[----:B------:R-:W-:-:S04]  /*0450*/  UIADD3 UR4, -UR11, 0x100000, URZ ;  /* 0x001000000b047890 */ /* 0x000fc8000fffe13f */
[----:B------:R-:W-:Y:S02]  /*0460*/  USHF.L.U32 UR5, UR4, 0xb, URZ ;  /* 0x0000000b04057899 */ /* 0x000fe4000800063f */
[----:B------:R-:W-:Y:S01]  /*0470*/  USHF.L.U32 UR4, UR4, 0x1, URZ ;  /* 0x0000000104047899 */ /* 0x000fe2000800063f */
[----:B------:R-:W1:Y:S03]  /*0480*/  FENCE.VIEW.ASYNC.S ;  /* 0x00000000000073c6 */ /* 0x000e660000000000 */
[----:B-1----:R1:W1:Y:S08]  /*0490*/  SYNCS.EXCH.64 URZ, [UR9+0x60000], UR6 ;  /* 0x06000006093f75b2 */ /* 0x0022700008000100 */
[----:B------:R1:W1:Y:S01]  /*04a0*/  SYNCS.EXCH.64 URZ, [UR9+0x60028], UR4 ;  /* 0x06002804093f75b2 */ /* 0x0002620008000100 */
        /* <DEDUP_REMOVED lines=8> */
[----:B------:R-:W-:Y:S01]  /*0530*/  NOP ;  /* 0x0000000000007918 */ /* 0x000fe20000000000 */
.L_x_3:
        /* <DEDUP_REMOVED lines=21> */
[----:B------:R-:W-:Y:S01]  /*0690*/  NOP ;  /* 0x0000000000007918 */ /* 0x000fe20000000000 */
.L_x_4:
[----:B------:R-:W5:Y:S01]  /*06a0*/  SHFL.IDX PT, R4, R3, RZ, 0x1f ;  /* 0x00001fff03047589 */ /* 0x000f6200000e0000 */
[----:B------:R-:W-:Y:S01]  /*06b0*/  ELECT P0, URZ, PT ;  /* 0x00000000003f782f */ /* 0x000fe20003800000 */
[----:B------:R-:W-:Y:S01]  /*06c0*/  NOP ;  /* 0x0000000000007918 */ /* 0x000fe20000000000 */
[----:B-1----:R-:W-:Y:S02]  /*06d0*/  UMOV UR4, 0x80 ;  /* 0x0000008000047882 */ /* 0x002fe40000000000 */
[C---:B-----5:R-:W-:Y:S02]  /*06e0*/  ISETP.NE.OR P0, PT, R4.reuse, RZ, !P0 ;  /* 0x000000ff0400720c */ /* 0x060fe40004705670 */
[----:B------:R-:W-:-:S11]  /*06f0*/  ISETP.NE.AND P2, PT, R4, RZ, PT ;  /* 0x000000ff0400720c */ /* 0x000fd60003f45270 */
[----:B------:R-:W-:Y:S01]  /*0700*/  VOTEU.ALL UP0, P0 ;  /* 0x00000000003f7886 */ /* 0x000fe20000000000 */
[----:B------:R-:W-:Y:S01]  /*0710*/  VOTEU.ALL UP2, P0 ;  /* 0x00000000003f7886 */ /* 0x000fe20000040000 */
[----:B------:R-:W-:Y:S01]  /*0720*/  VOTEU.ALL UP3, P0 ;  /* 0x00000000003f7886 */ /* 0x000fe20000060000 */
[----:B------:R-:W-:Y:S02]  /*0730*/  VOTEU.ALL UP4, P0 ;  /* 0x00000000003f7886 */ /* 0x000fe40000080000 */
[----:B------:R-:W1:Y:S01]  /*0740*/  @!UP0 S2UR UR7, SR_CgaCtaId ;  /* 0x00000000000789c3 */ /* 0x000e620000008800 */
[----:B------:R-:W-:Y:S01]  /*0750*/  @!UP0 UMOV UR6, 0x400 ;  /* 0x0000040000068882 */ /* 0x000fe20000000000 */
[----:B------:R-:W-:-:S04]  /*0760*/  @!UP0 UIADD3 UR4, -UR4, 0x100000, URZ ;  /* 0x0010000004048890 */ /* 0x000fc8000fffe13f */
[----:B------:R-:W-:Y:S02]  /*0770*/  @!UP0 USHF.L.U32 UR5, UR4, 0xb, URZ ;  /* 0x0000000b04058899 */ /* 0x000fe4000800063f */
[----:B------:R-:W-:Y:S02]  /*0780*/  @!UP0 USHF.L.U32 UR4, UR4, 0x1, URZ ;  /* 0x0000000104048899 */ /* 0x000fe4000800063f */
[----:B-1----:R-:W-:Y:S01]  /*0790*/  @!UP0 ULEA UR6, UR7, UR6, 0x18 ;  /* 0x0000000607068291 */ /* 0x002fe2000f8ec03f */
[----:B------:R-:W-:Y:S01]  /*07a0*/  VOTEU.ALL UP0, P0 ;  /* 0x00000000003f7886 */ /* 0x000fe20000000000 */
[----:B------:R-:W1:Y:S10]  /*07b0*/  FENCE.VIEW.ASYNC.S ;  /* 0x00000000000073c6 */ /* 0x000e740000000000 */
[----:B-1----:R1:W1:Y:S01]  /*07c0*/  @!UP0 SYNCS.EXCH.64 URZ, [UR6+0x60090], UR4 ;  /* 0x06009004063f85b2 */ /* 0x0022620008000100 */
[----:B------:R1:W1:Y:S01]  /*07d0*/  @!UP2 SYNCS.EXCH.64 URZ, [UR6+0x60098], UR4 ;  /* 0x06009804063fa5b2 */ /* 0x0002620008000100 */
[----:B------:R1:W1:Y:S01]  /*07e0*/  @!UP3 SYNCS.EXCH.64 URZ, [UR6+0x600a0], UR4 ;  /* 0x0600a004063fb5b2 */ /* 0x0002620008000100 */
[----:B------:R1:W1:Y:S01]  /*07f0*/  @!UP4 SYNCS.EXCH.64 URZ, [UR6+0x600a8], UR4 ;  /* 0x0600a804063fc5b2 */ /* 0x0002620008000100 */
[----:B------:R-:W-:Y:S01]  /*0800*/  NOP ;  /* 0x0000000000007918 */ /* 0x000fe20000000000 */
[----:B------:R-:W-:Y:S05]  /*0810*/  @P2 BRA `(.L_x_5) ;  /* 0x0000000000582947 */ /* 0x000fea0003800000 */
[----:B-1----:R-:W1:Y:S01]  /*0820*/  S2UR UR5, SR_CgaCtaId ;  /* 0x00000000000579c3 */ /* 0x002e620000008800 */
[----:B------:R-:W-:Y:S01]  /*0830*/  UMOV UR4, 0x400 ;  /* 0x0000040000047882 */ /* 0x000fe20000000000 */
[----:B------:R-:W-:Y:S01]  /*0840*/  UMOV UR6, 0x20 ;  /* 0x0000002000067882 */ /* 0x000fe20000000000 */
[----:B------:R-:W-:Y:S01]  /*0850*/  UMOV UR7, 0x80 ;  /* 0x0000008000077882 */ /* 0x000fe20000000000 */
[----:B------:R-:W-:Y:S01]  /*0860*/  ELECT P0, URZ, PT ;  /* 0x00000000003f782f */ /* 0x000fe20003800000 */
[----:B-1----:R-:W-:Y:S02]  /*0870*/  ULEA UR9, UR5, UR4, 0x18 ;  /* 0x0000000405097291 */ /* 0x002fe4000f8ec03f */
[----:B------:R-:W-:-:S04]  /*0880*/  UIADD3 UR4, -UR6, 0x100000, URZ ;  /* 0x0010000006047890 */ /* 0x000fc8000fffe13f */
[----:B------:R-:W-:Y:S02]  /*0890*/  USHF.L.U32 UR5, UR4, 0xb, URZ ;  /* 0x0000000b04057899 */ /* 0x000fe4000800063f */
[----:B------:R-:W-:Y:S02]  /*08a0*/  USHF.L.U32 UR4, UR4, 0x1, URZ ;  /* 0x0000000104047899 */ /* 0x000fe4000800063f */
        /* <DEDUP_REMOVED lines=13> */
.L_x_5:
[----:B-1----:R-:W-:Y:S01]  /*0980*/  R2UR UR4, R2 ;  /* 0x00000000020472ca */ /* 0x002fe200000e0000 */
[----:B------:R-:W-:Y:S01]  /*0990*/  NOP ;  /* 0x0000000000007918 */ /* 0x000fe20000000000 */
[----:B------:R-:W-:Y:S01]  /*09a0*/  MOV R3, UR8 ;  /* 0x0000000800037c02 */ /* 0x000fe20008000f00 */
[----:B--234-:R-:W-:Y:S03]  /*09b0*/  BAR.SYNC.DEFER_BLOCKING 0x0 ;  /* 0x0000000000007b1d */ /* 0x01cfe60000010000 */
[----:B------:R-:W-:-:S07]  /*09c0*/  ISETP.EQ.AND P2, PT, R3, 0x1, P1 ;  /* 0x000000010300780c */ /* 0x000fce0000f42270 */
[----:B------:R-:W-:-:S13]  /*09d0*/  ISETP.NE.AND P0, PT, RZ, UR4, PT ;  /* 0x00000004ff007c0c */ /* 0x000fda000bf05270 */
[----:B------:R-:W-:Y:S05]  /*09e0*/  @!P0 BRA `(.L_x_6) ;  /* 0x000000e000448947 */ /* 0x000fea0003800000 */
[----:B------:R-:W-:-:S06]  /*09f0*/  UISETP.GT.U32.AND UP0, UPT, UR10, 0x3, UPT ;  /* 0x000000030a00788c */ /* 0x000fcc000bf04070 */
[----:B------:R-:W-:-:S13]  /*0a00*/  PLOP3.LUT P0, PT, PT, PT, UP0, 0x80, 0x0 ;  /* 0x000000000000781c */ /* 0x000fda0003f0f008 */
[----:B------:R-:W-:Y:S05]  /*0a10*/  @P0 EXIT ;  /* 0x000000000000094d */ /* 0x000fea0003800000 */
.L_x_7:
[----:B------:R-:W-:-:S08]  /*0a20*/  NOP ;  /* 0x0000000000007918 */ /* 0x000fd00000000000 */
[----:B------:R-:W1:Y:S02]  /*0a30*/  USETMAXREG.TRY_ALLOC.CTAPOOL UP0, 0xf0 ;  /* 0x000000f0000079c8 */ /* 0x000e640008000600 */
[----:B-1----:R-:W-:-:S13]  /*0a40*/  PLOP3.LUT P0, PT, PT, PT, UP0, 0x80, 0x0 ;  /* 0x000000000000781c */ /* 0x002fda0003f0f008 */
[----:B------:R-:W-:Y:S05]  /*0a50*/  @!P0 BRA `(.L_x_7) ;  /* 0xfffffffc00f08947 */ /* 0x000fea000383ffff */
[----:B------:R-:W-:Y:S01]  /*0a60*/  R2UR UR4, R2 ;  /* 0x00000000020472ca */ /* 0x000fe200000e0000 */
[----:B------:R-:W1:Y:S01]  /*0a70*/  S2UR UR5, SR_CTAID.X ;  /* 0x00000000000579c3 */ /* 0x000e620000002500 */
[----:B------:R-:W-:-:S11]  /*0a80*/  UMOV UR11, URZ ;  /* 0x0000003f000b7c82 */ /* 0x000fd60008000000 */
[----:B------:R-:W-:-:S03]  /*0a90*/  UISETP.NE.AND UP0, UPT, UR4, 0x1, UPT ;  /* 0x000000010400788c */ /* 0x000fc6000bf05270 */
[----:B------:R-:W-:-:S03]  /*0aa0*/  UMOV UR4, URZ ;  /* 0x0000003f00047c82 */ /* 0x000fc60008000000 */
[----:B------:R-:W-:Y:S02]  /*0ab0*/  PLOP3.LUT P0, PT, PT, PT, UP0, 0x80, 0x0 ;  /* 0x000000000000781c */ /* 0x000fe40003f0f008 */
[----:B-1----:R-:W-:-:S11]  /*0ac0*/  MOV R4, UR5 ;  /* 0x0000000500047c02 */ /* 0x002fd60008000f00 */
[----:B------:R-:W-:Y:S05]  /*0ad0*/  @!P0 BRA `(.L_x_8) ;  /* 0x0000000000488947 */ /* 0x000fea0003800000 */
[----:B------:R-:W-:Y:S01]  /*0ae0*/  R2UR UR5, R2 ;  /* 0x00000000020572ca */ /* 0x000fe200000e0000 */
[----:B------:R-:W-:-:S12]  /*0af0*/  UMOV UR11, 0x1 ;  /* 0x00000001000b7882 */ /* 0x000fd80000000000 */
[----:B------:R-:W-:-:S06]  /*0b00*/  UISETP.NE.AND UP0, UPT, UR5, 0x2, UPT ;  /* 0x000000020500788c */ /* 0x000fcc000bf05270 */
[----:B------:R-:W-:-:S13]  /*0b10*/  PLOP3.LUT P1, PT, PT, PT, UP0, 0x80, 0x0 ;  /* 0x000000000000781c */ /* 0x000fda0003f2f008 */
[----:B------:R-:W-:Y:S05]  /*0b20*/  @!P1 BRA `(.L_x_8) ;  /* 0x0000000000349947 */ /* 0x000fea0003800000 */
[----:B------:R-:W-:-:S13]  /*0b30*/  R2UR UR4, R2 ;  /* 0x00000000020472ca */ /* 0x000fda00000e0000 */
[----:B------:R-:W-:-:S06]  /*0b40*/  UISETP.NE.AND UP0, UPT, UR4, 0x3, UPT ;  /* 0x000000030400788c */ /* 0x000fcc000bf05270 */
[----:B------:R-:W-:-:S13]  /*0b50*/  PLOP3.LUT P1, PT, PT, PT, UP0, 0x80, 0x0 ;  /* 0x000000000000781c */ /* 0x000fda0003f2f008 */
[----:B------:R-:W-:Y:S05]  /*0b60*/  @!P1 BRA `(.L_x_9) ;  /* 0x00000000001c9947 */ /* 0x000fea0003800000 */
[----:B------:R-:W-:-:S13]  /*0b70*/  R2UR UR4, R2 ;  /* 0x00000000020472ca */ /* 0x000fda00000e0000 */
[----:B------:R-:W-:-:S11]  /*0b80*/  UISETP.NE.AND UP0, UPT, UR4, 0x4, UPT ;  /* 0x000000040400788c */ /* 0x000fd6000bf05270 */
[----:B------:R-:W-:Y:S01]  /*0b90*/  @!UP0 UMOV UR4, 0x1 ;  /* 0x0000000100048882 */ /* 0x000fe20000000000 */
[----:B------:R-:W-:Y:S01]  /*0ba0*/  @!UP0 UMOV UR11, 0x1 ;  /* 0x00000001000b8882 */ /* 0x000fe20000000000 */
[----:B------:R-:W-:Y:S01]  /*0bb0*/  @UP0 UMOV UR4, URZ ;  /* 0x0000003f00040c82 */ /* 0x000fe20008000000 */
[----:B------:R-:W-:Y:S01]  /*0bc0*/  @UP0 UMOV UR11, URZ ;  /* 0x0000003f000b0c82 */ /* 0x000fe20008000000 */
[----:B------:R-:W-:Y:S05]  /*0bd0*/  BRA `(.L_x_8) ;  /* 0x0000000000087947 */ /* 0x000fea0003800000 */
.L_x_9:
[----:B------:R-:W-:Y:S01]  /*0be0*/  UMOV UR4, 0x1 ;  /* 0x0000000100047882 */ /* 0x000fe20000000000 */
[----:B------:R-:W-:-:S05]  /*0bf0*/  UMOV UR11, URZ ;  /* 0x0000003f000b7c82 */ /* 0x000fca0008000000 */
.L_x_8:
[----:B------:R-:W-:Y:S05]  /*0c00*/  @!P0 BRA `(.L_x_10) ;  /* 0x0000000000608947 */ /* 0x000fea0003800000 */
[----:B------:R-:W-:-:S13]  /*0c10*/  R2UR UR5, R2 ;  /* 0x00000000020572ca */ /* 0x000fda00000e0000 */
        /* <DEDUP_REMOVED lines=10> */
[----:B------:R-:W-:Y:S05]  /*0cc0*/  @P0 BRA `(.L_x_13) ;  /* 0x00000000003c0947 */ /* 0x000fea0003800000 */
[----:B------:R-:W-:-:S13]  /*0cd0*/  R2UR UR5, R4 ;  /* 0x00000000040572ca */ /* 0x000fda00000e0000 */
[----:B------:R-:W-:-:S06]  /*0ce0*/  ULEA UR5, UR5, 0x3, 0x1 ;  /* 0x0000000305057891 */ /* 0x000fcc000f8e083f */
[----:B------:R-:W-:Y:S01]  /*0cf0*/  MOV R4, UR5 ;  /* 0x0000000500047c02 */ /* 0x000fe20008000f00 */
[----:B------:R-:W-:Y:S06]  /*0d00*/  BRA `(.L_x_13) ;  /* 0x00000000002c7947 */ /* 0x000fec0003800000 */
.L_x_12:
[----:B------:R-:W-:-:S13]  /*0d10*/  R2UR UR5, R4 ;  /* 0x00000000040572ca */ /* 0x000fda00000e0000 */
[----:B------:R-:W-:-:S06]  /*0d20*/  ULEA UR5, UR5, 0x2, 0x1 ;  /* 0x0000000205057891 */ /* 0x000fcc000f8e083f */
[----:B------:R-:W-:Y:S01]  /*0d30*/  MOV R4, UR5 ;  /* 0x0000000500047c02 */ /* 0x000fe20008000f00 */
[----:B------:R-:W-:Y:S06]  /*0d40*/  BRA `(.L_x_13) ;  /* 0x00000000001c7947 */ /* 0x000fec0003800000 */
.L_x_11:
[----:B------:R-:W-:-:S13]  /*0d50*/  R2UR UR5, R4 ;  /* 0x00000000040572ca */ /* 0x000fda00000e0000 */
[----:B------:R-:W-:-:S06]  /*0d60*/  ULEA UR5, UR5, 0x1, 0x1 ;  /* 0x0000000105057891 */ /* 0x000fcc000f8e083f */
[----:B------:R-:W-:Y:S01]  /*0d70*/  MOV R4, UR5 ;  /* 0x0000000500047c02 */ /* 0x000fe20008000f00 */
[----:B------:R-:W-:Y:S06]  /*0d80*/  BRA `(.L_x_13) ;  /* 0x00000000000c7947 */ /* 0x000fec0003800000 */
.L_x_10:
[----:B------:R-:W-:-:S13]  /*0d90*/  R2UR UR5, R4 ;  /* 0x00000000040572ca */ /* 0x000fda00000e0000 */
[----:B------:R-:W-:-:S06]  /*0da0*/  USHF.L.U32 UR5, UR5, 0x1, URZ ;  /* 0x0000000105057899 */ /* 0x000fcc000800063f */
[----:B------:R-:W-:-:S07]  /*0db0*/  MOV R4, UR5 ;  /* 0x0000000500047c02 */ /* 0x000fce0008000f00 */
.L_x_13:
[----:B------:R-:W-:-:S04]  /*0dc0*/  ULOP3.LUT UR5, UR14, 0x1, URZ, 0xfc, !UPT ;  /* 0x000000010e057892 */ /* 0x000fc8000f8efc3f */
[----:B------:R-:W-:-:S06]  /*0dd0*/  UISETP.NE.AND UP0, UPT, UR5, 0x3, UPT ;  /* 0x000000030500788c */ /* 0x000fcc000bf05270 */
[----:B------:R-:W-:-:S13]  /*0de0*/  PLOP3.LUT P0, PT, PT, PT, UP0, 0x80, 0x0 ;  /* 0x000000000000781c */ /* 0x000fda0003f0f008 */
[----:B------:R-:W-:Y:S05]  /*0df0*/  @!P0 BRA `(.L_x_14) ;  /* 0x0000000000048947 */ /* 0x000fea0003800000 */
[----:B------:R-:W-:Y:S01]  /*0e00*/  BPT.TRAP 0x1 ;  /* 0x000000040000795c */ /* 0x000fe20000300000 */
.L_x_14:
[----:B------:R-:W1:Y:S01]  /*0e10*/  S2UR UR5, SR_CgaCtaId ;  /* 0x00000000000579c3 */ /* 0x000e620000008800 */
[----:B------:R-:W-:Y:S01]  /*0e20*/  UMOV UR61, 0x400 ;  /* 0x00000400003d7882 */ /* 0x000fe20000000000 */
[----:B------:R-:W-:Y:S02]  /*0e30*/  MOV R5, UR4 ;  /* 0x0000000400057c02 */ /* 0x000fe40008000f00 */
[----:B------:R-:W-:Y:S02]  /*0e40*/  SHF.R.S32.HI R3, RZ, 0x1f, R0 ;  /* 0x0000001fff037819 */ /* 0x000fe40000011400 */
[----:B------:R-:W-:Y:S02]  /*0e50*/  SHF.L.U32 R5, R5, 0x1f, RZ ;  /* 0x0000001f05057819 */ /* 0x000fe400000006ff */
[----:B------:R-:W-:-:S04]  /*0e60*/  LEA.HI R3, R3, R0, RZ, 0x7 ;  /* 0x0000000003037211 */ /* 0x000fc800078f38ff */
[----:B------:R-:W-:-:S04]  /*0e70*/  LOP3.LUT R3, R3, 0xffffff80, RZ, 0xc0, !PT ;  /* 0xffffff8003037812 */ /* 0x000fc800078ec0ff */
[----:B------:R-:W-:-:S04]  /*0e80*/  IADD3 R3, -R3, R0, RZ ;  /* 0x0000000003037210 */ /* 0x000fc80007ffe1ff */
[----:B------:R-:W-:Y:S01]  /*0e90*/  SHF.R.S32.HI R0, RZ, 0x1f, R3 ;  /* 0x0000001fff007819 */ /* 0x000fe20000011403 */
[----:B-1----:R-:W-:-:S03]  /*0ea0*/  ULEA UR61, UR5, UR61, 0x18 ;  /* 0x0000003d053d7291 */ /* 0x002fc6000f8ec03f */
[----:B------:R-:W-:Y:S01]  /*0eb0*/  LEA.HI R0, R0, R3, RZ, 0x2 ;  /* 0x0000000300007211 */ /* 0x000fe200078f10ff */
[----:B------:R-:W-:-:S03]  /*0ec0*/  ULEA UR5, UR11, UR61, 0x3 ;  /* 0x0000003d0b057291 */ /* 0x000fc6000f8e183f */
[----:B------:R-:W-:-:S04]  /*0ed0*/  LOP3.LUT R0, R0, 0x7ffffffc, RZ, 0xc0, !PT ;  /* 0x7ffffffc00007812 */ /* 0x000fc800078ec0ff */
[----:B------:R-:W-:Y:S02]  /*0ee0*/  IADD3 R0, R3, -R0, RZ ;  /* 0x8000000003007210 */ /* 0x000fe40007ffe0ff */
[----:B------:R-:W1:Y:S02]  /*0ef0*/  SYNCS.PHASECHK.TRANS64.TRYWAIT P1, [UR5+0x60050], R5 ;  /* 0x06005005ff0075a7 */ /* 0x000e640008020145 */
[----:B-1----:R-:W-:Y:S05]  /*0f00*/  @!P1 BRA `(.L_x_15) ;  /* 0x000000f000f89947 */ /* 0x002fea0003800000 */
.L_x_113:
[----:B-1----:R-:W-:Y:S01]  /*0f10*/  SHF.L.U32 R5, R0, 0x1, RZ ;  /* 0x0000000100057819 */ /* 0x002fe200000006ff */
[----:B------:R-:W-:Y:S06]  /*0f20*/  @!P0 BRA `(.L_x_16) ;  /* 0x0000000000048947 */ /* 0x000fec0003800000 */
[----:B------:R-:W-:Y:S01]  /*0f30*/  BPT.TRAP 0x1 ;  /* 0x000000040000795c */ /* 0x000fe20000300000 */
.L_x_16:
[----:B------:R-:W-:Y:S01]  /*0f40*/  SHF.L.U32 R6, RZ, 0x1f, RZ ;  /* 0x0000001fff067819 */ /* 0x000fe200000006ff */
[----:B------:R-:W-:Y:S01]  /*0f50*/  UIADD3 UR18, UR61, 0x60090, URZ ;  /* 0x000600903d127890 */ /* 0x000fe2000fffe03f */
[----:B------:R-:W-:Y:S02]  /*0f60*/  ISETP.NE.AND P2, PT, RZ, UR10, PT ;  /* 0x0000000aff007c0c */ /* 0x000fe4000bf45270 */
[----:B------:R-:W1:Y:S02]  /*0f70*/  SYNCS.PHASECHK.TRANS64.TRYWAIT P1, [UR61+0x60000], R6 ;  /* 0x06000006ff0075a7 */ /* 0x000e64000802017d */
[----:B-1----:R-:W-:Y:S09]  /*0f80*/  @!P1 BRA `(.L_x_17) ;  /* 0x000000f000f09947 */ /* 0x002ff20003800000 */
.L_x_114:
[----:B------:R-:W-:Y:S02]  /*0f90*/  R2UR UR4, R2 ;  /* 0x00000000020472ca */ /* 0x000fe400000e0000 */
[----:B------:R-:W-:-:S04]  /*0fa0*/  SEL R0, RZ, 0x1, P2 ;  /* 0x00000001ff007807 */ /* 0x000fc80001000000 */
[----:B------:R-:W-:-:S07]  /*0fb0*/  SHF.L.U32 R0, R0, 0x1f, RZ ;  /* 0x0000001f00007819 */ /* 0x000fce00000006ff */
[----:B------:R-:W-:-:S06]  /*0fc0*/  ULEA UR4, UR4, UR18, 0x3 ;  /* 0x0000001204047291 */ /* 0x000fcc000f8e183f */
[----:B-1----:R-:W-:-:S03]  /*0fd0*/  MOV R3, UR4 ;  /* 0x0000000400037c02 */ /* 0x002fc60008000f00 */
[----:B------:R-:W1:Y:S02]  /*0fe0*/  SYNCS.PHASECHK.TRANS64.TRYWAIT P1, [UR4+-0x8], R0 ;  /* 0xfffff800ff0075a7 */ /* 0x000e640008020144 */
[----:B-1----:R-:W-:Y:S05]  /*0ff0*/  @!P1 BRA `(.L_x_18) ;  /* 0x000000f000ec9947 */ /* 0x002fea0003800000 */
.L_x_115:
[----:B------:R-:W-:Y:S01]  /*1000*/  USHF.R.U32.HI UR4, URZ, 0x4, UR61 ;  /* 0x000000043f047899 */ /* 0x000fe2000801163d */
[----:B------:R-:W-:Y:S01]  /*1010*/  WARPGROUP.ARRIVE ;  /* 0x00000000000079c5 */ /* 0x000fe20000000000 */
[----:B------:R-:W-:Y:S01]  /*1020*/  UIADD3 UR5, UR61, 0x10000, URZ ;  /* 0x000100003d057890 */ /* 0x000fe2000fffe03f */
[C---:B-1----:R-:W-:Y:S01]  /*1030*/  IADD3 R7, R5.reuse, 0x1, RZ ;  /* 0x0000000105077810 */ /* 0x042fe20007ffe0ff */
[----:B------:R-:W-:Y:S01]  /*1040*/  ULOP3.LUT UR4, UR4, 0x3fff, URZ, 0xc0, !UPT ;  /* 0x00003fff04047892 */ /* 0x000fe2000f8ec03f */
[C---:B------:R-:W-:Y:S01]  /*1050*/  IADD3 R8, R5.reuse, 0x8, RZ ;  /* 0x0000000805087810 */ /* 0x040fe20007ffe0ff */
[----:B------:R-:W-:Y:S01]  /*1060*/  USHF.R.U32.HI UR5, URZ, 0x4, UR5 ;  /* 0x000000043f057899 */ /* 0x000fe20008011605 */
[C---:B------:R-:W-:Y:S01]  /*1070*/  IADD3 R9, R5.reuse, 0x50, RZ ;  /* 0x0000005005097810 */ /* 0x040fe20007ffe0ff */
[----:B------:R-:W-:Y:S01]  /*1080*/  ULOP3.LUT UR4, UR4, 0x10000, URZ, 0xfc, !UPT ;  /* 0x0001000004047892 */ /* 0x000fe2000f8efc3f */
[C---:B------:R-:W-:Y:S01]  /*1090*/  IADD3 R13, R5.reuse, 0x68, RZ ;  /* 0x00000068050d7810 */ /* 0x040fe20007ffe0ff */
[----:B------:R-:W-:Y:S01]  /*10a0*/  ULOP3.LUT UR15, UR5, 0x3fff, URZ, 0xc0, !UPT ;  /* 0x00003fff050f7892 */ /* 0x000fe2000f8ec03f */
[----:B------:R-:W-:Y:S01]  /*10b0*/  IADD3 R15, R5, 0x78, RZ ;  /* 0x00000078050f7810 */ /* 0x000fe20007ffe0ff */
[----:B------:R-:W-:-:S02]  /*10c0*/  ULEA UR11, UR11, UR4, 0xb ;  /* 0x000000040b0b7291 */ /* 0x000fc4000f8e583f */
[----:B------:R-:W-:Y:S01]  /*10d0*/  ULOP3.LUT UR19, UR15, 0x10000, URZ, 0xfc, !UPT ;  /* 0x000100000f137892 */ /* 0x000fe2000f8efc3f */
[----:B------:R-:W-:Y:S01]  /*10e0*/  UMOV UR7, 0x40000040 ;  /* 0x4000004000077882 */ /* 0x000fe20000000000 */
[----:B------:R-:W-:Y:S01]  /*10f0*/  UMOV UR9, 0x40000040 ;  /* 0x4000004000097882 */ /* 0x000fe20000000000 */
[----:B------:R-:W-:Y:S02]  /*1100*/  UMOV UR5, UR7 ;  /* 0x0000000700057c82 */ /* 0x000fe40008000000 */
[----:B------:R-:W-:Y:S01]  /*1110*/  UMOV UR6, UR11 ;  /* 0x0000000b00067c82 */ /* 0x000fe20008000000 */
[----:B------:R-:W-:Y:S01]  /*1120*/  MOV R227, UR7 ;  /* 0x0000000700e37c02 */ /* 0x000fe20008000f00 */
[----:B------:R-:W-:Y:S01]  /*1130*/  UMOV UR4, UR6 ;  /* 0x0000000600047c82 */ /* 0x000fe20008000000 */
[----:B------:R-:W-:Y:S01]  /*1140*/  MOV R226, UR6 ;  /* 0x0000000600e27c02 */ /* 0x000fe20008000f00 */
[----:B------:R-:W-:Y:S01]  /*1150*/  UMOV UR6, UR19 ;  /* 0x0000001300067c82 */ /* 0x000fe20008000000 */
[----:B------:R-:W-:Y:S01]  /*1160*/  MOV R225, UR9 ;  /* 0x0000000900e17c02 */ /* 0x000fe20008000f00 */
[----:B------:R-:W-:Y:S01]  /*1170*/  HGMMA.64x128x16.F32 R24, gdesc[UR4], RZ, !UPT, gsb0 ;  /* 0x01e00000041879f0 */ /* 0x000fe2000c0008ff */
[----:B------:R-:W-:Y:S01]  /*1180*/  UIADD3 UR4, UR11, 0x2, URZ ;  /* 0x000000020b047890 */ /* 0x000fe2000fffe03f */
[----:B------:R-:W-:Y:S01]  /*1190*/  MOV R0, UR19 ;  /* 0x0000001300007c02 */ /* 0x000fe20008000f00 */
[----:B------:R-:W-:Y:S01]  /*11a0*/  UIADD3 UR6, UR19, 0x2, URZ ;  /* 0x0000000213067890 */ /* 0x000fe2000fffe03f */
[----:B------:R-:W-:Y:S01]  /*11b0*/  UMOV UR5, UR9 ;  /* 0x0000000900057c82 */ /* 0x000fe20008000000 */
[----:B------:R-:W-:Y:S01]  /*11c0*/  UMOV UR7, 0x40000040 ;  /* 0x4000004000077882 */ /* 0x000fe20000000000 */
[----:B------:R-:W-:-:S02]  /*11d0*/  UMOV UR9, 0x40000040 ;  /* 0x4000004000097882 */ /* 0x000fc40000000000 */
[----:B------:R-:W-:Y:S01]  /*11e0*/  UMOV UR8, UR4 ;  /* 0x0000000400087c82 */ /* 0x000fe20008000000 */
[----:B------:R-:W-:Y:S01]  /*11f0*/  MOV R223, UR9 ;  /* 0x0000000900df7c02 */ /* 0x000fe20008000f00 */
[----:B------:R-:W-:Y:S01]  /*1200*/  UMOV UR4, UR8 ;  /* 0x0000000800047c82 */ /* 0x000fe20008000000 */
[----:B------:R-:W-:Y:S01]  /*1210*/  MOV R224, UR8 ;  /* 0x0000000800e07c02 */ /* 0x000fe20008000f00 */
[----:B------:R-:W-:Y:S01]  /*1220*/  UIADD3 UR12, UR11, 0x202, URZ ;  /* 0x000002020b0c7890 */ /* 0x000fe2000fffe03f */
[----:B------:R-:W-:Y:S01]  /*1230*/  UMOV UR13, 0x40000040 ;  /* 0x40000040000d7882 */ /* 0x000fe20000000000 */
        /* <DEDUP_REMOVED lines=20> */
[----:B------:R-:W-:-:S04]  /*1380*/  USHF.L.U32 UR10, UR10, 0x3, URZ ;  /* 0x000000030a0a7899 */ /* 0x000fc8000800063f */
[----:B------:R-:W-:Y:S01]  /*1390*/  ULOP3.LUT UR10, UR10, 0x8, URZ, 0xc, !UPT ;  /* 0x000000080a0a7892 */ /* 0x000fe2000f8e0c3f */
[----:B------:R-:W-:Y:S02]  /*13a0*/  WARPGROUP.DEPBAR.LE gsb0, 0x0 ;  /* 0x00008000000079c5 */ /* 0x000fe40000010000 */
[----:B------:R-:W-:-:S06]  /*13b0*/  WARPGROUP.ARRIVE ;  /* 0x00000000000079c5 */ /* 0x000fcc0000000000 */
[----:B------:R-:W-:Y:S01]  /*13c0*/  HGMMA.64x128x16.F32 R24, gdesc[UR4], R24, gsb0 ;  /* 0x01e00000041879f0 */ /* 0x000fe20008000818 */
[----:B------:R-:W-:Y:S02]  /*13d0*/  UIADD3 UR4, UR11, 0x4, URZ ;  /* 0x000000040b047890 */ /* 0x000fe4000fffe03f */
[----:B------:R-:W-:Y:S01]  /*13e0*/  UIADD3 UR6, UR19, 0x4, URZ ;  /* 0x0000000413067890 */ /* 0x000fe2000fffe03f */
[----:B------:R-:W-:Y:S01]  /*13f0*/  UMOV UR5, UR9 ;  /* 0x0000000900057c82 */ /* 0x000fe20008000000 */
[----:B------:R-:W-:Y:S01]  /*1400*/  UMOV UR7, 0x40000040 ;  /* 0x4000004000077882 */ /* 0x000fe20000000000 */
[----:B------:R-:W-:Y:S02]  /*1410*/  UMOV UR9, 0x40000040 ;  /* 0x4000004000097882 */ /* 0x000fe40000000000 */
[----:B------:R-:W-:Y:S01]  /*1420*/  UMOV UR8, UR4 ;  /* 0x0000000400087c82 */ /* 0x000fe20008000000 */
[----:B------:R-:W-:Y:S01]  /*1430*/  MOV R11, UR9 ;  /* 0x00000009000b7c02 */ /* 0x000fe20008000f00 */
[----:B------:R-:W-:Y:S01]  /*1440*/  UMOV UR4, UR8 ;  /* 0x0000000800047c82 */ /* 0x000fe20008000000 */
[----:B------:R-:W-:Y:S01]  /*1450*/  MOV R222, UR8 ;  /* 0x0000000800de7c02 */ /* 0x000fe20008000f00 */
[----:B------:R-:W-:-:S02]  /*1460*/  WARPGROUP.DEPBAR.LE gsb0, 0x0 ;  /* 0x00008000000079c5 */ /* 0x000fc40000010000 */
[----:B------:R-:W-:-:S06]  /*1470*/  WARPGROUP.ARRIVE ;  /* 0x00000000000079c5 */ /* 0x000fcc0000000000 */
[----:B------:R-:W-:Y:S01]  /*1480*/  HGMMA.64x128x16.F32 R24, gdesc[UR4], R24, gsb0 ;  /* 0x01e00000041879f0 */ /* 0x000fe20008000818 */
[----:B------:R-:W-:Y:S02]  /*1490*/  UIADD3 UR4, UR11, 0x6, URZ ;  /* 0x000000060b047890 */ /* 0x000fe4000fffe03f */
[----:B------:R-:W-:Y:S01]  /*14a0*/  UIADD3 UR6, UR19, 0x6, URZ ;  /* 0x0000000613067890 */ /* 0x000fe2000fffe03f */
[----:B------:R-:W-:Y:S01]  /*14b0*/  UMOV UR5, UR9 ;  /* 0x0000000900057c82 */ /* 0x000fe20008000000 */
[----:B------:R-:W-:Y:S01]  /*14c0*/  UMOV UR7, 0x40000040 ;  /* 0x4000004000077882 */ /* 0x000fe20000000000 */
[----:B------:R-:W-:Y:S02]  /*14d0*/  UMOV UR9, 0x40000040 ;  /* 0x4000004000097882 */ /* 0x000fe40000000000 */
[----:B------:R-:W-:Y:S02]  /*14e0*/  UMOV UR8, UR4 ;  /* 0x0000000400087c82 */ /* 0x000fe40008000000 */
[----:B------:R-:W-:Y:S01]  /*14f0*/  UMOV UR4, UR8 ;  /* 0x0000000800047c82 */ /* 0x000fe20008000000 */
[----:B------:R-:W-:Y:S01]  /*1500*/  MOV R10, UR8 ;  /* 0x00000008000a7c02 */ /* 0x000fe20008000f00 */
[----:B------:R-:W-:Y:S01]  /*1510*/  UIADD3 UR8, UR11, 0x200, URZ ;  /* 0x000002000b087890 */ /* 0x000fe2000fffe03f */
[----:B------:R-:W-:-:S02]  /*1520*/  WARPGROUP.DEPBAR.LE gsb0, 0x0 ;  /* 0x00008000000079c5 */ /* 0x000fc40000010000 */
[----:B------:R-:W-:-:S06]  /*1530*/  WARPGROUP.ARRIVE ;  /* 0x00000000000079c5 */ /* 0x000fcc0000000000 */
[----:B------:R-:W-:Y:S01]  /*1540*/  HGMMA.64x128x16.F32 R24, gdesc[UR4], R24, gsb0 ;  /* 0x01e00000041879f0 */ /* 0x000fe20008000818 */
[----:B------:R-:W-:Y:S01]  /*1550*/  UIADD3 UR6, UR19, 0x400, URZ ;  /* 0x0000040013067890 */ /* 0x000fe2000fffe03f */
[----:B------:R-:W-:Y:S01]  /*1560*/  UMOV UR4, UR8 ;  /* 0x0000000800047c82 */ /* 0x000fe20008000000 */
[----:B------:R-:W-:Y:S01]  /*1570*/  UMOV UR5, UR9 ;  /* 0x0000000900057c82 */ /* 0x000fe20008000000 */
[----:B------:R-:W-:Y:S01]  /*1580*/  UMOV UR7, 0x40000040 ;  /* 0x4000004000077882 */ /* 0x000fe20000000000 */
[----:B------:R-:W-:Y:S02]  /*1590*/  WARPGROUP.DEPBAR.LE gsb0, 0x0 ;  /* 0x00008000000079c5 */ /* 0x000fe40000010000 */
        /* <DEDUP_REMOVED lines=79> */
[----:B------:R-:W-:Y:S01]  /*1a90*/  ULDC UR4, c[0x0][0x28c] ;  /* 0x0000a30000047ab9 */ /* 0x000fe20000000800 */
[----:B------:R-:W-:Y:S01]  /*1aa0*/  ULDC UR5, c[0x0][0x28c] ;  /* 0x0000a30000057ab9 */ /* 0x000fe20000000800 */
[----:B------:R-:W-:Y:S01]  /*1ab0*/  ISETP.GE.AND P6, PT, R7, UR4, PT ;  /* 0x0000000407007c0c */ /* 0x000fe2000bfc6270 */
[----:B------:R-:W-:Y:S01]  /*1ac0*/  ULDC UR4, c[0x0][0x28c] ;  /* 0x0000a30000047ab9 */ /* 0x000fe20000000800 */
[----:B------:R-:W-:Y:S02]  /*1ad0*/  IADD3 R7, R5, 0x9, RZ ;  /* 0x0000000905077810 */ /* 0x000fe40007ffe0ff */
[----:B------:R-:W-:Y:S01]  /*1ae0*/  ISETP.GE.AND P1, PT, R8, UR5, PT ;  /* 0x0000000508007c0c */ /* 0x000fe2000bf26270 */
[----:B------:R-:W-:Y:S01]  /*1af0*/  ULDC UR5, c[0x0][0x28c] ;  /* 0x0000a30000057ab9 */ /* 0x000fe20000000800 */
[----:B------:R-:W-:Y:S01]  /*1b00*/  ISETP.GE.AND P2, PT, R7, UR4, PT ;  /* 0x0000000407007c0c */ /* 0x000fe2000bf46270 */
[----:B------:R-:W-:Y:S01]  /*1b10*/  ULDC UR4, c[0x0][0x28c] ;  /* 0x0000a30000047ab9 */ /* 0x000fe20000000800 */
[----:B------:R-:W-:-:S02]  /*1b20*/  IADD3 R7, R5, 0x11, RZ ;  /* 0x0000001105077810 */ /* 0x000fc40007ffe0ff */
[----:B------:R-:W-:Y:S02]  /*1b30*/  IADD3 R8, R5, 0x10, RZ ;  /* 0x0000001005087810 */ /* 0x000fe40007ffe0ff */
[----:B------:R-:W-:Y:S01]  /*1b40*/  ISETP.GE.AND P4, PT, R7, UR4, PT ;  /* 0x0000000407007c0c */ /* 0x000fe2000bf86270 */
[----:B------:R-:W-:Y:S01]  /*1b50*/  ULDC UR4, c[0x0][0x28c] ;  /* 0x0000a30000047ab9 */ /* 0x000fe20000000800 */
[C---:B------:R-:W-:Y:S02]  /*1b60*/  IADD3 R7, R5.reuse, 0x19, RZ ;  /* 0x0000001905077810 */ /* 0x040fe40007ffe0ff */
[----:B------:R-:W-:Y:S01]  /*1b70*/  ISETP.GE.AND P3, PT, R8, UR5, PT ;  /* 0x0000000508007c0c */ /* 0x000fe2000bf66270 */
[----:B------:R-:W-:Y:S01]  /*1b80*/  ULDC UR5, c[0x0][0x28c] ;  /* 0x0000a30000057ab9 */ /* 0x000fe20000000800 */
[----:B------:R-:W-:-:S04]  /*1b90*/  IADD3 R8, R5, 0x18, RZ ;  /* 0x0000001805087810 */ /* 0x000fc80007ffe0ff */
[----:B------:R-:W-:Y:S01]  /*1ba0*/  ISETP.GE.AND P5, PT, R8, UR5, PT ;  /* 0x0000000508007c0c */ /* 0x000fe2000bfa6270 */
[----:B------:R-:W-:Y:S01]  /*1bb0*/  ULDC UR5, c[0x0][0x604] ;  /* 0x0001810000057ab9 */ /* 0x000fe20000000800 */
[----:B------:R-:W-:Y:S01]  /*1bc0*/  IADD3 R8, R5, 0x49, RZ ;  /* 0x0000004905087810 */ /* 0x000fe20007ffe0ff */
[----:B------:R-:W-:Y:S02]  /*1bd0*/  WARPGROUP.DEPBAR.LE gsb0, 0x0 ;  /* 0x00008000000079c5 */ /* 0x000fe40000010000 */
[----:B------:R-:W-:Y:S02]  /*1be0*/  FSEL R25, R25, -INF , !P6 ;  /* 0xff80000019197808 */ /* 0x000fe40007000000 */
[----:B------:R-:W-:Y:S02]  /*1bf0*/  FSEL R27, R27, -INF , !P6 ;  /* 0xff8000001b1b7808 */ /* 0x000fe40007000000 */
[----:B------:R-:W-:Y:S01]  /*1c00*/  ISETP.GE.AND P6, PT, R7, UR4, PT ;  /* 0x0000000407007c0c */ /* 0x000fe2000bfc6270 */
[----:B------:R-:W-:Y:S01]  /*1c10*/  ULDC UR4, c[0x0][0x28c] ;  /* 0x0000a30000047ab9 */ /* 0x000fe20000000800 */
[----:B------:R-:W-:-:S02]  /*1c20*/  IADD3 R7, R5, 0x20, RZ ;  /* 0x0000002005077810 */ /* 0x000fc40007ffe0ff */
[----:B------:R-:W-:Y:S02]  /*1c30*/  FSEL R28, R28, -INF , !P1 ;  /* 0xff8000001c1c7808 */ /* 0x000fe40004800000 */
[----:B------:R-:W-:Y:S02]  /*1c40*/  FSEL R30, R30, -INF , !P1 ;  /* 0xff8000001e1e7808 */ /* 0x000fe40004800000 */
[----:B------:R-:W-:Y:S01]  /*1c50*/  ISETP.GE.AND P1, PT, R7, UR4, PT ;  /* 0x0000000407007c0c */ /* 0x000fe2000bf26270 */
[----:B------:R-:W-:Y:S01]  /*1c60*/  ULDC UR4, c[0x0][0x28c] ;  /* 0x0000a30000047ab9 */ /* 0x000fe20000000800 */
[----:B------:R-:W-:Y:S02]  /*1c70*/  IADD3 R7, R5, 0x21, RZ ;  /* 0x0000002105077810 */ /* 0x000fe40007ffe0ff */
[----:B------:R-:W-:Y:S02]  /*1c80*/  FSEL R29, R29, -INF , !P2 ;  /* 0xff8000001d1d7808 */ /* 0x000fe40005000000 */
[----:B------:R-:W-:-:S02]  /*1c90*/  FSEL R31, R31, -INF , !P2 ;  /* 0xff8000001f1f7808 */ /* 0x000fc40005000000 */
[----:B------:R-:W-:Y:S01]  /*1ca0*/  ISETP.GE.AND P2, PT, R7, UR4, PT ;  /* 0x0000000407007c0c */ /* 0x000fe2000bf46270 */
[----:B------:R-:W-:Y:S01]  /*1cb0*/  ULDC UR4, c[0x0][0x28c] ;  /* 0x0000a30000047ab9 */ /* 0x000fe20000000800 */
[----:B------:R-:W-:Y:S02]  /*1cc0*/  IADD3 R7, R5, 0x28, RZ ;  /* 0x0000002805077810 */ /* 0x000fe40007ffe0ff */
        /* <DEDUP_REMOVED lines=39> */
[----:B------:R-:W-:Y:S02]  /*1f40*/  FSEL R48, R48, -INF , !P5 ;  /* 0xff80000030307808 */ /* 0x000fe40006800000 */
[----:B------:R-:W-:Y:S02]  /*1f50*/  FSEL R50, R50, -INF , !P5 ;  /* 0xff80000032327808 */ /* 0x000fe40006800000 */
[C---:B------:R-:W-:Y:S01]  /*1f60*/  ISETP.GE.AND P5, PT, R5.reuse, UR4, PT ;  /* 0x0000000405007c0c */ /* 0x040fe2000bfa6270 */
[----:B------:R-:W-:Y:S01]  /*1f70*/  ULDC UR4, c[0x0][0x28c] ;  /* 0x0000a30000047ab9 */ /* 0x000fe20000000800 */
[----:B------:R-:W-:-:S02]  /*1f80*/  IADD3 R7, R5, 0x48, RZ ;  /* 0x0000004805077810 */ /* 0x000fc40007ffe0ff */
[----:B------:R-:W-:Y:S02]  /*1f90*/  FSEL R26, R26, -INF , !P5 ;  /* 0xff8000001a1a7808 */ /* 0x000fe40006800000 */
[----:B------:R-:W-:Y:S02]  /*1fa0*/  FSEL R49, R49, -INF , !P6 ;  /* 0xff80000031317808 */ /* 0x000fe40007000000 */
[----:B------:R-:W-:Y:S02]  /*1fb0*/  FSEL R51, R51, -INF , !P6 ;  /* 0xff80000033337808 */ /* 0x000fe40007000000 */
[----:B------:R-:W-:Y:S01]  /*1fc0*/  ISETP.GE.AND P6, PT, R7, UR4, PT ;  /* 0x0000000407007c0c */ /* 0x000fe2000bfc6270 */
[----:B------:R-:W-:Y:S01]  /*1fd0*/  ULDC UR4, c[0x0][0x28c] ;  /* 0x0000a30000047ab9 */ /* 0x000fe20000000800 */
[----:B------:R-:W-:Y:S02]  /*1fe0*/  FMNMX R7, R26, R27, !PT ;  /* 0x0000001b1a077209 */ /* 0x000fe40007800000 */
[----:B------:R-:W-:-:S02]  /*1ff0*/  FSEL R52, R52, -INF , !P1 ;  /* 0xff80000034347808 */ /* 0x000fc40004800000 */
[----:B------:R-:W-:Y:S02]  /*2000*/  FSEL R54, R54, -INF , !P1 ;  /* 0xff80000036367808 */ /* 0x000fe40004800000 */
[----:B------:R-:W-:Y:S01]  /*2010*/  ISETP.GE.AND P1, PT, R8, UR4, PT ;  /* 0x0000000408007c0c */ /* 0x000fe2000bf26270 */
[----:B------:R-:W-:Y:S01]  /*2020*/  ULDC UR4, c[0x0][0x28c] ;  /* 0x0000a30000047ab9 */ /* 0x000fe20000000800 */
[----:B------:R-:W-:Y:S02]  /*2030*/  FMNMX R8, R30, R7, !PT ;  /* 0x000000071e087209 */ /* 0x000fe40007800000 */
[----:B------:R-:W-:Y:S02]  /*2040*/  FSEL R53, R53, -INF , !P2 ;  /* 0xff80000035357808 */ /* 0x000fe40005000000 */
[----:B------:R-:W-:Y:S02]  /*2050*/  FMNMX R7, R31, R8, !PT ;  /* 0x000000081f077209 */ /* 0x000fe40007800000 */
[----:B------:R-:W-:-:S02]  /*2060*/  FSEL R55, R55, -INF , !P2 ;  /* 0xff80000037377808 */ /* 0x000fc40005000000 */
[----:B------:R-:W-:Y:S02]  /*2070*/  FMNMX R8, R34, R7, !PT ;  /* 0x0000000722087209 */ /* 0x000fe40007800000 */
[----:B------:R-:W-:Y:S01]  /*2080*/  ISETP.GE.AND P2, PT, R9, UR4, PT ;  /* 0x0000000409007c0c */ /* 0x000fe2000bf46270 */
[----:B------:R-:W-:Y:S01]  /*2090*/  ULDC UR4, c[0x0][0x28c] ;  /* 0x0000a30000047ab9 */ /* 0x000fe20000000800 */
[----:B------:R-:W-:Y:S02]  /*20a0*/  FMNMX R7, R35, R8, !PT ;  /* 0x0000000823077209 */ /* 0x000fe40007800000 */
[----:B------:R-:W-:Y:S02]  /*20b0*/  IADD3 R9, R5, 0x51, RZ ;  /* 0x0000005105097810 */ /* 0x000fe40007ffe0ff */
[----:B------:R-:W-:Y:S02]  /*20c0*/  FMNMX R8, R38, R7, !PT ;  /* 0x0000000726087209 */ /* 0x000fe40007800000 */
[----:B------:R-:W-:-:S02]  /*20d0*/  FSEL R56, R56, -INF , !P3 ;  /* 0xff80000038387808 */ /* 0x000fc40005800000 */
[----:B------:R-:W-:Y:S02]  /*20e0*/  FMNMX R7, R39, R8, !PT ;  /* 0x0000000827077209 */ /* 0x000fe40007800000 */
[----:B------:R-:W-:Y:S02]  /*20f0*/  FSEL R58, R58, -INF , !P3 ;  /* 0xff8000003a3a7808 */ /* 0x000fe40005800000 */
[----:B------:R-:W-:Y:S01]  /*2100*/  ISETP.GE.AND P3, PT, R9, UR4, PT ;  /* 0x0000000409007c0c */ /* 0x000fe2000bf66270 */
[----:B------:R-:W-:Y:S01]  /*2110*/  ULDC UR4, c[0x0][0x28c] ;  /* 0x0000a30000047ab9 */ /* 0x000fe20000000800 */
[----:B------:R-:W-:Y:S02]  /*2120*/  IADD3 R9, R5, 0x58, RZ ;  /* 0x0000005805097810 */ /* 0x000fe40007ffe0ff */
[----:B------:R-:W-:Y:S02]  /*2130*/  FMNMX R8, R42, R7, !PT ;  /* 0x000000072a087209 */ /* 0x000fe40007800000 */
[----:B------:R-:W-:-:S02]  /*2140*/  FSEL R57, R57, -INF , !P4 ;  /* 0xff80000039397808 */ /* 0x000fc40006000000 */
[----:B------:R-:W-:Y:S02]  /*2150*/  FSEL R59, R59, -INF , !P4 ;  /* 0xff8000003b3b7808 */ /* 0x000fe40006000000 */
[----:B------:R-:W-:Y:S01]  /*2160*/  ISETP.GE.AND P4, PT, R9, UR4, PT ;  /* 0x0000000409007c0c */ /* 0x000fe2000bf86270 */
[----:B------:R-:W-:Y:S01]  /*2170*/  ULDC UR4, c[0x0][0x28c] ;  /* 0x0000a30000047ab9 */ /* 0x000fe20000000800 */
[----:B------:R-:W-:Y:S02]  /*2180*/  FMNMX R7, R43, R8, !PT ;  /* 0x000000082b077209 */ /* 0x000fe40007800000 */
[----:B------:R-:W-:Y:S02]  /*2190*/  IADD3 R9, R5, 0x59, RZ ;  /* 0x0000005905097810 */ /* 0x000fe40007ffe0ff */
[----:B------:R-:W-:Y:S02]  /*21a0*/  FSEL R60, R60, -INF , !P6 ;  /* 0xff8000003c3c7808 */ /* 0x000fe40007000000 */
[----:B------:R-:W-:-:S02]  /*21b0*/  FSEL R62, R62, -INF , !P6 ;  /* 0xff8000003e3e7808 */ /* 0x000fc40007000000 */
[----:B------:R-:W-:Y:S02]  /*21c0*/  FMNMX R8, R46, R7, !PT ;  /* 0x000000072e087209 */ /* 0x000fe40007800000 */
[----:B------:R-:W-:Y:S01]  /*21d0*/  ISETP.GE.AND P6, PT, R9, UR4, PT ;  /* 0x0000000409007c0c */ /* 0x000fe2000bfc6270 */
[----:B------:R-:W-:Y:S01]  /*21e0*/  ULDC UR4, c[0x0][0x28c] ;  /* 0x0000a30000047ab9 */ /* 0x000fe20000000800 */
[----:B------:R-:W-:Y:S02]  /*21f0*/  IADD3 R9, R5, 0x60, RZ ;  /* 0x0000006005097810 */ /* 0x000fe40007ffe0ff */
[----:B------:R-:W-:Y:S02]  /*2200*/  FMNMX R7, R47, R8, !PT ;  /* 0x000000082f077209 */ /* 0x000fe40007800000 */
[----:B------:R-:W-:Y:S02]  /*2210*/  FSEL R61, R61, -INF , !P1 ;  /* 0xff8000003d3d7808 */ /* 0x000fe40004800000 */
[----:B------:R-:W-:-:S02]  /*2220*/  FSEL R63, R63, -INF , !P1 ;  /* 0xff8000003f3f7808 */ /* 0x000fc40004800000 */
[----:B------:R-:W-:Y:S02]  /*2230*/  FSEL R8, R24, -INF , !P5 ;  /* 0xff80000018087808 */ /* 0x000fe40006800000 */
[----:B------:R-:W-:Y:S01]  /*2240*/  ISETP.GE.AND P1, PT, R9, UR4, PT ;  /* 0x0000000409007c0c */ /* 0x000fe2000bf26270 */
[----:B------:R-:W-:Y:S01]  /*2250*/  ULDC UR4, c[0x0][0x28c] ;  /* 0x0000a30000047ab9 */ /* 0x000fe20000000800 */
[----:B------:R-:W-:Y:S02]  /*2260*/  IADD3 R9, R5, 0x61, RZ ;  /* 0x0000006105097810 */ /* 0x000fe40007ffe0ff */
[----:B------:R-:W-:Y:S02]  /*2270*/  FMNMX R12, R50, R7, !PT ;  /* 0x00000007320c7209 */ /* 0x000fe40007800000 */
[----:B------:R-:W-:Y:S02]  /*2280*/  FMNMX R7, R8, R25, !PT ;  /* 0x0000001908077209 */ /* 0x000fe40007800000 */
[----:B------:R-:W-:Y:S01]  /*2290*/  ISETP.GE.AND P5, PT, R9, UR4, PT ;  /* 0x0000000409007c0c */ /* 0x000fe2000bfa6270 */
[----:B------:R-:W-:Y:S01]  /*22a0*/  ULDC UR4, c[0x0][0x28c] ;  /* 0x0000a30000047ab9 */ /* 0x000fe20000000800 */
[----:B------:R-:W-:-:S02]  /*22b0*/  FMNMX R9, R51, R12, !PT ;  /* 0x0000000c33097209 */ /* 0x000fc40007800000 */
[----:B------:R-:W-:Y:S02]  /*22c0*/  FMNMX R12, R28, R7, !PT ;  /* 0x000000071c0c7209 */ /* 0x000fe40007800000 */
[----:B------:R-:W-:Y:S02]  /*22d0*/  FMNMX R14, R54, R9, !PT ;  /* 0x00000009360e7209 */ /* 0x000fe40007800000 */
[----:B------:R-:W-:Y:S02]  /*22e0*/  FMNMX R7, R29, R12, !PT ;  /* 0x0000000c1d077209 */ /* 0x000fe40007800000 */
[----:B------:R-:W-:Y:S02]  /*22f0*/  FMNMX R9, R55, R14, !PT ;  /* 0x0000000e37097209 */ /* 0x000fe40007800000 */
[----:B------:R-:W-:Y:S02]  /*2300*/  FMNMX R12, R32, R7, !PT ;  /* 0x00000007200c7209 */ /* 0x000fe40007800000 */
[----:B------:R-:W-:-:S02]  /*2310*/  FMNMX R14, R58, R9, !PT ;  /* 0x000000093a0e7209 */ /* 0x000fc40007800000 */
[----:B------:R-:W-:Y:S02]  /*2320*/  FMNMX R7, R33, R12, !PT ;  /* 0x0000000c21077209 */ /* 0x000fe40007800000 */
[----:B------:R-:W-:Y:S02]  /*2330*/  FMNMX R9, R59, R14, !PT ;  /* 0x0000000e3b097209 */ /* 0x000fe40007800000 */
[----:B------:R-:W-:Y:S02]  /*2340*/  FMNMX R12, R36, R7, !PT ;  /* 0x00000007240c7209 */ /* 0x000fe40007800000 */
[----:B------:R-:W-:Y:S02]  /*2350*/  FMNMX R14, R62, R9, !PT ;  /* 0x000000093e0e7209 */ /* 0x000fe40007800000 */
[----:B------:R-:W-:Y:S02]  /*2360*/  FMNMX R7, R37, R12, !PT ;  /* 0x0000000c25077209 */ /* 0x000fe40007800000 */
[----:B------:R-:W-:-:S02]  /*2370*/  FSEL R64, R64, -INF , !P2 ;  /* 0xff80000040407808 */ /* 0x000fc40005000000 */
[----:B------:R-:W-:Y:S02]  /*2380*/  FSEL R66, R66, -INF , !P2 ;  /* 0xff80000042427808 */ /* 0x000fe40005000000 */
[----:B------:R-:W-:Y:S01]  /*2390*/  ISETP.GE.AND P2, PT, R13, UR4, PT ;  /* 0x000000040d007c0c */ /* 0x000fe2000bf46270 */
[----:B------:R-:W-:Y:S01]  /*23a0*/  ULDC UR4, c[0x0][0x28c] ;  /* 0x0000a30000047ab9 */ /* 0x000fe20000000800 */
[----:B------:R-:W-:Y:S02]  /*23b0*/  IADD3 R13, R5, 0x69, RZ ;  /* 0x00000069050d7810 */ /* 0x000fe40007ffe0ff */
[----:B------:R-:W-:Y:S02]  /*23c0*/  FMNMX R9, R63, R14, !PT ;  /* 0x0000000e3f097209 */ /* 0x000fe40007800000 */
[----:B------:R-:W-:Y:S02]  /*23d0*/  FMNMX R12, R40, R7, !PT ;  /* 0x00000007280c7209 */ /* 0x000fe40007800000 */
[----:B------:R-:W-:-:S02]  /*23e0*/  FSEL R65, R65, -INF , !P3 ;  /* 0xff80000041417808 */ /* 0x000fc40005800000 */
[----:B------:R-:W-:Y:S02]  /*23f0*/  FSEL R67, R67, -INF , !P3 ;  /* 0xff80000043437808 */ /* 0x000fe40005800000 */
[----:B------:R-:W-:Y:S01]  /*2400*/  ISETP.GE.AND P3, PT, R13, UR4, PT ;  /* 0x000000040d007c0c */ /* 0x000fe2000bf66270 */
[----:B------:R-:W-:Y:S01]  /*2410*/  ULDC UR4, c[0x0][0x28c] ;  /* 0x0000a30000047ab9 */ /* 0x000fe20000000800 */
[----:B------:R-:W-:Y:S02]  /*2420*/  FMNMX R14, R66, R9, !PT ;  /* 0x00000009420e7209 */ /* 0x000fe40007800000 */
[----:B------:R-:W-:Y:S02]  /*2430*/  IADD3 R13, R5, 0x70, RZ ;  /* 0x00000070050d7810 */ /* 0x000fe40007ffe0ff */
[----:B------:R-:W-:Y:S02]  /*2440*/  FMNMX R7, R41, R12, !PT ;  /* 0x0000000c29077209 */ /* 0x000fe40007800000 */
[----:B------:R-:W-:-:S02]  /*2450*/  FSEL R68, R68, -INF , !P4 ;  /* 0xff80000044447808 */ /* 0x000fc40006000000 */
[----:B------:R-:W-:Y:S02]  /*2460*/  FSEL R70, R70, -INF , !P4 ;  /* 0xff80000046467808 */ /* 0x000fe40006000000 */
[----:B------:R-:W-:Y:S02]  /*2470*/  FMNMX R9, R67, R14, !PT ;  /* 0x0000000e43097209 */ /* 0x000fe40007800000 */
[----:B------:R-:W-:Y:S01]  /*2480*/  ISETP.GE.AND P4, PT, R13, UR4, PT ;  /* 0x000000040d007c0c */ /* 0x000fe2000bf86270 */
[----:B------:R-:W-:Y:S01]  /*2490*/  ULDC UR4, c[0x0][0x28c] ;  /* 0x0000a30000047ab9 */ /* 0x000fe20000000800 */
[----:B------:R-:W-:Y:S02]  /*24a0*/  FMNMX R12, R44, R7, !PT ;  /* 0x000000072c0c7209 */ /* 0x000fe40007800000 */
[----:B------:R-:W-:Y:S02]  /*24b0*/  IADD3 R13, R5, 0x71, RZ ;  /* 0x00000071050d7810 */ /* 0x000fe40007ffe0ff */
[----:B------:R-:W-:-:S02]  /*24c0*/  FSEL R71, R71, -INF , !P6 ;  /* 0xff80000047477808 */ /* 0x000fc40007000000 */
[----:B------:R-:W-:Y:S02]  /*24d0*/  FMNMX R14, R70, R9, !PT ;  /* 0x00000009460e7209 */ /* 0x000fe40007800000 */
[----:B------:R-:W-:Y:S02]  /*24e0*/  FMNMX R7, R45, R12, !PT ;  /* 0x0000000c2d077209 */ /* 0x000fe40007800000 */
[----:B------:R-:W-:Y:S02]  /*24f0*/  FSEL R69, R69, -INF , !P6 ;  /* 0xff80000045457808 */ /* 0x000fe40007000000 */
[----:B------:R-:W-:Y:S01]  /*2500*/  ISETP.GE.AND P6, PT, R13, UR4, PT ;  /* 0x000000040d007c0c */ /* 0x000fe2000bfc6270 */
[----:B------:R-:W-:Y:S01]  /*2510*/  ULDC UR4, c[0x0][0x28c] ;  /* 0x0000a30000047ab9 */ /* 0x000fe20000000800 */
[----:B------:R-:W1:Y:S01]  /*2520*/  LDC R13, c[0x0][0x28c] ;  /* 0x0000a300ff0d7b82 */ /* 0x000e620000000800 */
[----:B------:R-:W-:Y:S02]  /*2530*/  FSEL R74, R74, -INF , !P1 ;  /* 0xff8000004a4a7808 */ /* 0x000fe40004800000 */
[----:B------:R-:W-:-:S02]  /*2540*/  FMNMX R9, R71, R14, !PT ;  /* 0x0000000e47097209 */ /* 0x000fc40007800000 */
[----:B------:R-:W-:Y:S02]  /*2550*/  FMNMX R12, R48, R7, !PT ;  /* 0x00000007300c7209 */ /* 0x000fe40007800000 */
[----:B------:R-:W-:Y:S02]  /*2560*/  FSEL R75, R75, -INF , !P5 ;  /* 0xff8000004b4b7808 */ /* 0x000fe40006800000 */
[----:B------:R-:W-:Y:S02]  /*2570*/  FMNMX R14, R74, R9, !PT ;  /* 0x000000094a0e7209 */ /* 0x000fe40007800000 */
[----:B------:R-:W-:Y:S02]  /*2580*/  FMNMX R7, R49, R12, !PT ;  /* 0x0000000c31077209 */ /* 0x000fe40007800000 */
[----:B------:R-:W-:Y:S02]  /*2590*/  FMNMX R9, R75, R14, !PT ;  /* 0x0000000e4b097209 */ /* 0x000fe40007800000 */
[----:B------:R-:W-:-:S02]  /*25a0*/  FMNMX R14, R52, R7, !PT ;  /* 0x00000007340e7209 */ /* 0x000fc40007800000 */
[----:B------:R-:W-:Y:S02]  /*25b0*/  IADD3 R12, R5, 0x79, RZ ;  /* 0x00000079050c7810 */ /* 0x000fe40007ffe0ff */
[----:B------:R-:W-:Y:S02]  /*25c0*/  FMNMX R7, R53, R14, !PT ;  /* 0x0000000e35077209 */ /* 0x000fe40007800000 */
[----:B------:R-:W-:Y:S02]  /*25d0*/  FSEL R73, R73, -INF , !P5 ;  /* 0xff80000049497808 */ /* 0x000fe40006800000 */
[----:B------:R-:W-:Y:S02]  /*25e0*/  FMNMX R14, R56, R7, !PT ;  /* 0x00000007380e7209 */ /* 0x000fe40007800000 */
[----:B-1----:R-:W-:Y:S02]  /*25f0*/  ISETP.GE.AND P5, PT, R12, R13, PT ;  /* 0x0000000d0c00720c */ /* 0x002fe40003fa6270 */
[----:B------:R-:W-:-:S02]  /*2600*/  FMNMX R7, R57, R14, !PT ;  /* 0x0000000e39077209 */ /* 0x000fc40007800000 */
[----:B------:R-:W-:Y:S02]  /*2610*/  FSEL R78, R78, -INF , !P2 ;  /* 0xff8000004e4e7808 */ /* 0x000fe40005000000 */
[----:B------:R-:W-:Y:S02]  /*2620*/  FMNMX R12, R60, R7, !PT ;  /* 0x000000073c0c7209 */ /* 0x000fe40007800000 */
[----:B------:R-:W-:Y:S02]  /*2630*/  FSEL R79, R79, -INF , !P3 ;  /* 0xff8000004f4f7808 */ /* 0x000fe40005800000 */
[----:B------:R-:W-:Y:S02]  /*2640*/  FMNMX R16, R78, R9, !PT ;  /* 0x000000094e107209 */ /* 0x000fe40007800000 */
[----:B------:R-:W-:Y:S02]  /*2650*/  FMNMX R7, R61, R12, !PT ;  /* 0x0000000c3d077209 */ /* 0x000fe40007800000 */
[----:B------:R-:W-:-:S02]  /*2660*/  FSEL R82, R82, -INF , !P4 ;  /* 0xff80000052527808 */ /* 0x000fc40006000000 */
[----:B------:R-:W-:Y:S02]  /*2670*/  FMNMX R9, R79, R16, !PT ;  /* 0x000000104f097209 */ /* 0x000fe40007800000 */
[----:B------:R-:W-:Y:S02]  /*2680*/  FMNMX R12, R64, R7, !PT ;  /* 0x00000007400c7209 */ /* 0x000fe40007800000 */
[----:B------:R-:W-:Y:S02]  /*2690*/  FSEL R72, R72, -INF , !P1 ;  /* 0xff80000048487808 */ /* 0x000fe40004800000 */
[----:B------:R-:W-:Y:S01]  /*26a0*/  ISETP.GE.AND P1, PT, R15, UR4, PT ;  /* 0x000000040f007c0c */ /* 0x000fe2000bf26270 */
[----:B------:R-:W-:Y:S01]  /*26b0*/  ULDC UR4, c[0x0][0x604] ;  /* 0x0001810000047ab9 */ /* 0x000fe20000000800 */
[----:B------:R-:W-:Y:S02]  /*26c0*/  FSEL R83, R83, -INF , !P6 ;  /* 0xff80000053537808 */ /* 0x000fe40007000000 */
[----:B------:R-:W-:-:S02]  /*26d0*/  FMNMX R16, R82, R9, !PT ;  /* 0x0000000952107209 */ /* 0x000fc40007800000 */
[----:B------:R-:W-:Y:S02]  /*26e0*/  FMNMX R7, R65, R12, !PT ;  /* 0x0000000c41077209 */ /* 0x000fe40007800000 */
[----:B------:R-:W-:Y:S02]  /*26f0*/  FSEL R86, R86, -INF , !P1 ;  /* 0xff80000056567808 */ /* 0x000fe40004800000 */
[----:B------:R-:W-:Y:S02]  /*2700*/  FMNMX R9, R83, R16, !PT ;  /* 0x0000001053097209 */ /* 0x000fe40007800000 */
[----:B------:R-:W-:Y:S02]  /*2710*/  FMNMX R12, R68, R7, !PT ;  /* 0x00000007440c7209 */ /* 0x000fe40007800000 */
[----:B------:R-:W-:Y:S02]  /*2720*/  FSEL R87, R87, -INF , !P5 ;  /* 0xff80000057577808 */ /* 0x000fe40006800000 */
[----:B------:R-:W-:-:S02]  /*2730*/  FMNMX R14, R86, R9, !PT ;  /* 0x00000009560e7209 */ /* 0x000fc40007800000 */
[----:B------:R-:W-:Y:S02]  /*2740*/  FMNMX R7, R69, R12, !PT ;  /* 0x0000000c45077209 */ /* 0x000fe40007800000 */
[----:B------:R-:W-:Y:S02]  /*2750*/  FMNMX R14, R87, R14, !PT ;  /* 0x0000000e570e7209 */ /* 0x000fe40007800000 */
[----:B------:R-:W-:Y:S02]  /*2760*/  FMNMX R12, R72, R7, !PT ;  /* 0x00000007480c7209 */ /* 0x000fe40007800000 */
[----:B------:R-:W-:Y:S01]  /*2770*/  FSEL R76, R76, -INF , !P2 ;  /* 0xff8000004c4c7808 */ /* 0x000fe20005000000 */
[----:B------:R-:W1:Y:S01]  /*2780*/  SHFL.BFLY PT, R9, R14, 0x1, 0x1f ;  /* 0x0c201f000e097f89 */ /* 0x000e6200000e0000 */
[----:B------:R-:W-:Y:S02]  /*2790*/  FMNMX R7, R73, R12, !PT ;  /* 0x0000000c49077209 */ /* 0x000fe40007800000 */
[----:B------:R-:W-:-:S02]  /*27a0*/  FSEL R77, R77, -INF , !P3 ;  /* 0xff8000004d4d7808 */ /* 0x000fc40005800000 */
[----:B------:R-:W-:Y:S02]  /*27b0*/  FMNMX R12, R76, R7, !PT ;  /* 0x000000074c0c7209 */ /* 0x000fe40007800000 */
[----:B------:R-:W-:Y:S02]  /*27c0*/  FSEL R80, R80, -INF , !P4 ;  /* 0xff80000050507808 */ /* 0x000fe40006000000 */
[----:B------:R-:W-:Y:S02]  /*27d0*/  FMNMX R7, R77, R12, !PT ;  /* 0x0000000c4d077209 */ /* 0x000fe40007800000 */
[----:B------:R-:W-:Y:S02]  /*27e0*/  FSEL R81, R81, -INF , !P6 ;  /* 0xff80000051517808 */ /* 0x000fe40007000000 */
[----:B------:R-:W-:Y:S02]  /*27f0*/  FMNMX R12, R80, R7, !PT ;  /* 0x00000007500c7209 */ /* 0x000fe40007800000 */
[----:B------:R-:W-:-:S02]  /*2800*/  FSEL R84, R84, -INF , !P1 ;  /* 0xff80000054547808 */ /* 0x000fc40004800000 */
[----:B------:R-:W-:Y:S02]  /*2810*/  FMNMX R7, R81, R12, !PT ;  /* 0x0000000c51077209 */ /* 0x000fe40007800000 */
[----:B------:R-:W-:Y:S02]  /*2820*/  FSEL R85, R85, -INF , !P5 ;  /* 0xff80000055557808 */ /* 0x000fe40006800000 */
[----:B------:R-:W-:Y:S02]  /*2830*/  FMNMX R12, R84, R7, !PT ;  /* 0x00000007540c7209 */ /* 0x000fe40007800000 */
[----:B-1----:R-:W-:Y:S02]  /*2840*/  FMNMX R9, R14, R9, !PT ;  /* 0x000000090e097209 */ /* 0x002fe40007800000 */
[----:B------:R-:W-:-:S03]  /*2850*/  FMNMX R12, R85, R12, !PT ;  /* 0x0000000c550c7209 */ /* 0x000fc60007800000 */
[----:B------:R-:W1:Y:S04]  /*2860*/  SHFL.BFLY PT, R14, R9, 0x2, 0x1f ;  /* 0x0c401f00090e7f89 */ /* 0x000e6800000e0000 */
[----:B------:R-:W2:Y:S01]  /*2870*/  SHFL.BFLY PT, R7, R12, 0x1, 0x1f ;  /* 0x0c201f000c077f89 */ /* 0x000ea200000e0000 */
[----:B-1----:R-:W-:Y:S02]  /*2880*/  FMNMX R14, R9, R14, !PT ;  /* 0x0000000e090e7209 */ /* 0x002fe40007800000 */
[----:B--2---:R-:W-:Y:S02]  /*2890*/  FMNMX R7, R12, R7, !PT ;  /* 0x000000070c077209 */ /* 0x004fe40007800000 */
[----:B------:R-:W-:-:S03]  /*28a0*/  FSETP.NEU.AND P1, PT, R14, -INF , PT ;  /* 0xff8000000e00780b */ /* 0x000fc60003f2d000 */
[----:B------:R-:W1:Y:S01]  /*28b0*/  SHFL.BFLY PT, R12, R7, 0x2, 0x1f ;  /* 0x0c401f00070c7f89 */ /* 0x000e6200000e0000 */
[----:B------:R-:W-:-:S05]  /*28c0*/  FSEL R9, R14, RZ, P1 ;  /* 0x000000ff0e097208 */ /* 0x000fca0000800000 */
[----:B------:R-:W-:Y:S01]  /*28d0*/  FMUL R9, R9, UR4 ;  /* 0x0000000409097c20 */ /* 0x000fe20008400000 */
[----:B------:R-:W-:-:S03]  /*28e0*/  ULDC UR4, c[0x0][0x604] ;  /* 0x0001810000047ab9 */ /* 0x000fc60000000800 */
[--C-:B------:R-:W-:Y:S01]  /*28f0*/  FFMA R26, R26, UR4, -R9.reuse ;  /* 0x000000041a1a7c23 */ /* 0x100fe20008000809 */
[----:B------:R-:W-:Y:S02]  /*2900*/  ULDC UR4, c[0x0][0x604] ;  /* 0x0001810000047ab9 */ /* 0x000fe40000000800 */
[--C-:B------:R-:W-:Y:S01]  /*2910*/  FFMA R18, R27, UR4, -R9.reuse ;  /* 0x000000041b127c23 */ /* 0x100fe20008000809 */
[----:B------:R-:W-:Y:S01]  /*2920*/  ULDC UR4, c[0x0][0x604] ;  /* 0x0001810000047ab9 */ /* 0x000fe20000000800 */
[----:B------:R-:W-:Y:S01]  /*2930*/  FSETP.GEU.AND P1, PT, R26, -126, PT ;  /* 0xc2fc00001a00780b */ /* 0x000fe20003f2e000 */
        /* <DEDUP_REMOVED lines=8> */
[----:B-1----:R-:W-:Y:S01]  /*29c0*/  FMNMX R12, R7, R12, !PT ;  /* 0x0000000c070c7209 */ /* 0x002fe20007800000 */
[--C-:B------:R-:W-:Y:S01]  /*29d0*/  FFMA R22, R35, UR4, -R9.reuse ;  /* 0x0000000423167c23 */ /* 0x100fe20008000809 */
[----:B------:R-:W-:Y:S01]  /*29e0*/  FSETP.GEU.AND P2, PT, R20, -126, PT ;  /* 0xc2fc00001400780b */ /* 0x000fe20003f4e000 */
[----:B------:R-:W-:Y:S01]  /*29f0*/  ULDC UR4, c[0x0][0x604] ;  /* 0x0001810000047ab9 */ /* 0x000fe20000000800 */
[----:B------:R-:W-:Y:S01]  /*2a00*/  FSETP.NEU.AND P5, PT, R12, -INF , PT ;  /* 0xff8000000c00780b */ /* 0x000fe20003fad000 */
[--C-:B------:R-:W-:Y:S01]  /*2a10*/  FFMA R38, R38, UR4, -R9.reuse ;  /* 0x0000000426267c23 */ /* 0x100fe20008000809 */
[----:B------:R-:W-:Y:S01]  /*2a20*/  FSETP.GEU.AND P6, PT, R34, -126, PT ;  /* 0xc2fc00002200780b */ /* 0x000fe20003fce000 */
[----:B------:R-:W-:Y:S01]  /*2a30*/  @!P4 FMUL R18, R18, 0.5 ;  /* 0x3f0000001212c820 */ /* 0x000fe20000400000 */
[----:B------:R-:W-:Y:S01]  /*2a40*/  FSEL R7, R12, RZ, P5 ;  /* 0x000000ff0c077208 */ /* 0x000fe20002800000 */
[----:B------:R-:W-:Y:S01]  /*2a50*/  ULDC UR4, c[0x0][0x604] ;  /* 0x0001810000047ab9 */ /* 0x000fe20000000800 */
[----:B------:R-:W-:Y:S01]  /*2a60*/  FSETP.GEU.AND P5, PT, R22, -126, PT ;  /* 0xc2fc00001600780b */ /* 0x000fe20003fae000 */
[----:B------:R-:W-:Y:S01]  /*2a70*/  @!P1 FMUL R26, R26, 0.5 ;  /* 0x3f0000001a1a9820 */ /* 0x000fe20000400000 */
[--C-:B------:R-:W-:Y:S01]  /*2a80*/  FFMA R24, R39, UR4, -R9.reuse ;  /* 0x0000000427187c23 */ /* 0x100fe20008000809 */
[----:B------:R-:W1:Y:S01]  /*2a90*/  MUFU.EX2 R18, R18 ;  /* 0x0000001200127308 */ /* 0x000e620000000800 */
[----:B------:R-:W-:Y:S01]  /*2aa0*/  ULDC UR4, c[0x0][0x604] ;  /* 0x0001810000047ab9 */ /* 0x000fe20000000800 */
[----:B------:R-:W-:Y:S01]  /*2ab0*/  @!P2 FMUL R20, R20, 0.5 ;  /* 0x3f0000001414a820 */ /* 0x000fe20000400000 */
[----:B------:R-:W-:Y:S01]  /*2ac0*/  FFMA R42, R42, UR4, -R9 ;  /* 0x000000042a2a7c23 */ /* 0x000fe20008000809 */
[----:B------:R-:W-:Y:S01]  /*2ad0*/  ULDC UR4, c[0x0][0x604] ;  /* 0x0001810000047ab9 */ /* 0x000fe20000000800 */
[----:B------:R-:W-:Y:S01]  /*2ae0*/  @!P3 FMUL R30, R30, 0.5 ;  /* 0x3f0000001e1eb820 */ /* 0x000fe20000400000 */
[----:B------:R-:W-:-:S02]  /*2af0*/  @!P6 FMUL R34, R34, 0.5 ;  /* 0x3f0000002222e820 */ /* 0x000fc40000400000 */
[----:B------:R-:W2:Y:S02]  /*2b00*/  MUFU.EX2 R20, R20 ;  /* 0x0000001400147308 */ /* 0x000ea40000000800 */
[----:B------:R-:W-:-:S06]  /*2b10*/  @!P5 FMUL R22, R22, 0.5 ;  /* 0x3f0000001616d820 */ /* 0x000fcc0000400000 */
[----:B------:R-:W3:Y:S01]  /*2b20*/  MUFU.EX2 R22, R22 ;  /* 0x0000001600167308 */ /* 0x000ee20000000800 */
[----:B-1----:R-:W-:Y:S01]  /*2b30*/  @!P4 FMUL R18, R18, R18 ;  /* 0x000000121212c220 */ /* 0x002fe20000400000 */
[----:B------:R-:W-:-:S06]  /*2b40*/  FSETP.GEU.AND P4, PT, R24, -126, PT ;  /* 0xc2fc00001800780b */ /* 0x000fcc0003f8e000 */
[----:B------:R-:W1:Y:S01]  /*2b50*/  MUFU.EX2 R177, R34 ;  /* 0x0000002200b17308 */ /* 0x000e620000000800 */
[----:B--2---:R-:W-:-:S06]  /*2b60*/  @!P2 FMUL R20, R20, R20 ;  /* 0x000000141414a220 */ /* 0x004fcc0000400000 */
[----:B------:R-:W-:Y:S01]  /*2b70*/  @!P4 FMUL R24, R24, 0.5 ;  /* 0x3f0000001818c820 */ /* 0x000fe20000400000 */
[----:B------:R2:W4:Y:S01]  /*2b80*/  MUFU.EX2 R181, R26 ;  /* 0x0000001a00b57308 */ /* 0x0005220000000800 */
[----:B---3--:R-:W-:-:S07]  /*2b90*/  @!P5 FMUL R22, R22, R22 ;  /* 0x000000161616d220 */ /* 0x008fce0000400000 */
[----:B------:R3:W5:Y:S01]  /*2ba0*/  MUFU.EX2 R183, R30 ;  /* 0x0000001e00b77308 */ /* 0x0007620000000800 */
[--C-:B--2---:R-:W-:Y:S01]  /*2bb0*/  FFMA R26, R43, UR4, -R9.reuse ;  /* 0x000000042b1a7c23 */ /* 0x104fe20008000809 */
[----:B------:R-:W-:Y:S01]  /*2bc0*/  ULDC UR4, c[0x0][0x604] ;  /* 0x0001810000047ab9 */ /* 0x000fe20000000800 */
[----:B-1----:R-:W-:Y:S01]  /*2bd0*/  @!P6 FMUL R177, R177, R177 ;  /* 0x000000b1b1b1e220 */ /* 0x002fe20000400000 */
[--C-:B------:R-:W-:Y:S01]  /*2be0*/  FFMA R46, R46, UR4, -R9.reuse ;  /* 0x000000042e2e7c23 */ /* 0x100fe20008000809 */
[----:B------:R-:W-:Y:S01]  /*2bf0*/  ULDC UR4, c[0x0][0x604] ;  /* 0x0001810000047ab9 */ /* 0x000fe20000000800 */
[----:B------:R-:W-:Y:S02]  /*2c00*/  FSETP.GEU.AND P2, PT, R26, -126, PT ;  /* 0xc2fc00001a00780b */ /* 0x000fe40003f4e000 */
[----:B------:R-:W1:Y:S01]  /*2c10*/  MUFU.EX2 R24, R24 ;  /* 0x0000001800187308 */ /* 0x000e620000000800 */
[--C-:B---3--:R-:W-:Y:S01]  /*2c20*/  FFMA R30, R47, UR4, -R9.reuse ;  /* 0x000000042f1e7c23 */ /* 0x108fe20008000809 */
[----:B------:R-:W-:Y:S01]  /*2c30*/  FSETP.GEU.AND P6, PT, R46, -126, PT ;  /* 0xc2fc00002e00780b */ /* 0x000fe20003fce000 */
[----:B----4-:R-:W-:Y:S01]  /*2c40*/  @!P1 FMUL R181, R181, R181 ;  /* 0x000000b5b5b59220 */ /* 0x010fe20000400000 */
[----:B------:R-:W-:Y:S01]  /*2c50*/  FSETP.GEU.AND P1, PT, R38, -126, PT ;  /* 0xc2fc00002600780b */ /* 0x000fe20003f2e000 */
[----:B------:R-:W-:Y:S01]  /*2c60*/  ULDC UR4, c[0x0][0x604] ;  /* 0x0001810000047ab9 */ /* 0x000fe20000000800 */
[----:B------:R-:W-:Y:S01]  /*2c70*/  FSETP.GEU.AND P5, PT, R30, -126, PT ;  /* 0xc2fc00001e00780b */ /* 0x000fe20003fae000 */
[--C-:B------:R-:W-:Y:S01]  /*2c80*/  FFMA R50, R50, UR4, -R9.reuse ;  /* 0x0000000432327c23 */ /* 0x100fe20008000809 */
[----:B------:R-:W-:Y:S01]  /*2c90*/  ULDC UR4, c[0x0][0x604] ;  /* 0x0001810000047ab9 */ /* 0x000fe20000000800 */
[----:B-----5:R-:W-:Y:S01]  /*2ca0*/  @!P3 FMUL R183, R183, R183 ;  /* 0x000000b7b7b7b220 */ /* 0x020fe20000400000 */
[----:B------:R-:W-:Y:S01]  /*2cb0*/  FSETP.GEU.AND P3, PT, R42, -126, PT ;  /* 0xc2fc00002a00780b */ /* 0x000fe20003f6e000 */
[----:B------:R-:W-:Y:S01]  /*2cc0*/  @!P2 FMUL R26, R26, 0.5 ;  /* 0x3f0000001a1aa820 */ /* 0x000fe20000400000 */
[----:B------:R-:W-:Y:S01]  /*2cd0*/  FFMA R34, R51, UR4, -R9 ;  /* 0x0000000433227c23 */ /* 0x000fe20008000809 */
[----:B------:R-:W-:-:S02]  /*2ce0*/  ULDC UR4, c[0x0][0x604] ;  /* 0x0001810000047ab9 */ /* 0x000fc40000000800 */
[----:B------:R-:W-:Y:S02]  /*2cf0*/  @!P6 FMUL R46, R46, 0.5 ;  /* 0x3f0000002e2ee820 */ /* 0x000fe40000400000 */
[----:B------:R-:W-:Y:S01]  /*2d00*/  @!P1 FMUL R38, R38, 0.5 ;  /* 0x3f00000026269820 */ /* 0x000fe20000400000 */
[----:B------:R-:W2:Y:S01]  /*2d10*/  MUFU.EX2 R26, R26 ;  /* 0x0000001a001a7308 */ /* 0x000ea20000000800 */
[----:B------:R-:W-:Y:S01]  /*2d20*/  @!P5 FMUL R30, R30, 0.5 ;  /* 0x3f0000001e1ed820 */ /* 0x000fe20000400000 */
[----:B-1----:R-:W-:Y:S01]  /*2d30*/  @!P4 FMUL R24, R24, R24 ;  /* 0x000000181818c220 */ /* 0x002fe20000400000 */
[----:B------:R-:W-:Y:S02]  /*2d40*/  FSETP.GEU.AND P4, PT, R34, -126, PT ;  /* 0xc2fc00002200780b */ /* 0x000fe40003f8e000 */
[----:B------:R-:W-:-:S03]  /*2d50*/  @!P3 FMUL R42, R42, 0.5 ;  /* 0x3f0000002a2ab820 */ /* 0x000fc60000400000 */
[----:B------:R-:W1:Y:S08]  /*2d60*/  MUFU.EX2 R175, R46 ;  /* 0x0000002e00af7308 */ /* 0x000e700000000800 */
[----:B------:R-:W3:Y:S01]  /*2d70*/  MUFU.EX2 R30, R30 ;  /* 0x0000001e001e7308 */ /* 0x000ee20000000800 */
[----:B--2---:R-:W-:Y:S01]  /*2d80*/  @!P2 FMUL R26, R26, R26 ;  /* 0x0000001a1a1aa220 */ /* 0x004fe20000400000 */
[----:B------:R-:W-:-:S06]  /*2d90*/  @!P4 FMUL R34, R34, 0.5 ;  /* 0x3f0000002222c820 */ /* 0x000fcc0000400000 */
[----:B------:R2:W4:Y:S01]  /*2da0*/  MUFU.EX2 R179, R38 ;  /* 0x0000002600b37308 */ /* 0x0005220000000800 */
[----:B-1----:R-:W-:-:S07]  /*2db0*/  @!P6 FMUL R175, R175, R175 ;  /* 0x000000afafafe220 */ /* 0x002fce0000400000 */
[----:B------:R1:W5:Y:S01]  /*2dc0*/  MUFU.EX2 R173, R42 ;  /* 0x0000002a00ad7308 */ /* 0x0003620000000800 */
[--C-:B--2---:R-:W-:Y:S01]  /*2dd0*/  FFMA R38, R54, UR4, -R9.reuse ;  /* 0x0000000436267c23 */ /* 0x104fe20008000809 */
[----:B------:R-:W-:Y:S01]  /*2de0*/  ULDC UR4, c[0x0][0x604] ;  /* 0x0001810000047ab9 */ /* 0x000fe20000000800 */
[----:B---3--:R-:W-:Y:S01]  /*2df0*/  @!P5 FMUL R30, R30, R30 ;  /* 0x0000001e1e1ed220 */ /* 0x008fe20000400000 */
[----:B------:R-:W-:Y:S01]  /*2e00*/  FFMA R55, R55, UR4, -R9 ;  /* 0x0000000437377c23 */ /* 0x000fe20008000809 */
[----:B------:R-:W-:-:S03]  /*2e10*/  ULDC UR4, c[0x0][0x604] ;  /* 0x0001810000047ab9 */ /* 0x000fc60000000800 */
[----:B------:R-:W2:Y:S01]  /*2e20*/  MUFU.EX2 R34, R34 ;  /* 0x0000002200227308 */ /* 0x000ea20000000800 */
[--C-:B-1----:R-:W-:Y:S01]  /*2e30*/  FFMA R42, R58, UR4, -R9.reuse ;  /* 0x000000043a2a7c23 */ /* 0x102fe20008000809 */
[----:B------:R-:W-:Y:S01]  /*2e40*/  ULDC UR4, c[0x0][0x604] ;  /* 0x0001810000047ab9 */ /* 0x000fe20000000800 */
[----:B------:R-:W-:Y:S01]  /*2e50*/  FSETP.GEU.AND P2, PT, R55, -126, PT ;  /* 0xc2fc00003700780b */ /* 0x000fe20003f4e000 */
[--C-:B------:R-:W-:Y:S01]  /*2e60*/  FFMA R59, R59, UR4, -R9.reuse ;  /* 0x000000043b3b7c23 */ /* 0x100fe20008000809 */
[----:B----4-:R-:W-:Y:S01]  /*2e70*/  @!P1 FMUL R179, R179, R179 ;  /* 0x000000b3b3b39220 */ /* 0x010fe20000400000 */
[----:B------:R-:W-:Y:S01]  /*2e80*/  FSETP.GEU.AND P6, PT, R42, -126, PT ;  /* 0xc2fc00002a00780b */ /* 0x000fe20003fce000 */
[----:B------:R-:W-:Y:S01]  /*2e90*/  ULDC UR4, c[0x0][0x604] ;  /* 0x0001810000047ab9 */ /* 0x000fe20000000800 */
[----:B------:R-:W-:Y:S01]  /*2ea0*/  FSETP.GEU.AND P1, PT, R50, -126, PT ;  /* 0xc2fc00003200780b */ /* 0x000fe20003f2e000 */
[--C-:B------:R-:W-:Y:S01]  /*2eb0*/  FFMA R46, R62, UR4, -R9.reuse ;  /* 0x000000043e2e7c23 */ /* 0x100fe20008000809 */
[----:B------:R-:W-:Y:S01]  /*2ec0*/  FSETP.GEU.AND P5, PT, R59, -126, PT ;  /* 0xc2fc00003b00780b */ /* 0x000fe20003fae000 */
[----:B------:R-:W-:Y:S01]  /*2ed0*/  ULDC UR4, c[0x0][0x604] ;  /* 0x0001810000047ab9 */ /* 0x000fe20000000800 */
[----:B-----5:R-:W-:Y:S01]  /*2ee0*/  @!P3 FMUL R173, R173, R173 ;  /* 0x000000adadadb220 */ /* 0x020fe20000400000 */
[----:B------:R-:W-:Y:S01]  /*2ef0*/  FFMA R63, R63, UR4, -R9 ;  /* 0x000000043f3f7c23 */ /* 0x000fe20008000809 */
[----:B------:R-:W-:Y:S01]  /*2f00*/  ULDC UR4, c[0x0][0x604] ;  /* 0x0001810000047ab9 */ /* 0x000fe20000000800 */
[----:B------:R-:W-:Y:S01]  /*2f10*/  FSETP.GEU.AND P3, PT, R38, -126, PT ;  /* 0xc2fc00002600780b */ /* 0x000fe20003f6e000 */
[----:B------:R-:W-:Y:S01]  /*2f20*/  @!P2 FMUL R55, R55, 0.5 ;  /* 0x3f0000003737a820 */ /* 0x000fe20000400000 */
[----:B--2---:R-:W-:Y:S01]  /*2f30*/  @!P4 FMUL R34, R34, R34 ;  /* 0x000000222222c220 */ /* 0x004fe20000400000 */
[----:B------:R-:W-:Y:S01]  /*2f40*/  FSETP.GEU.AND P4, PT, R63, -126, PT ;  /* 0xc2fc00003f00780b */ /* 0x000fe20003f8e000 */
[----:B------:R-:W-:Y:S01]  /*2f50*/  @!P6 FMUL R42, R42, 0.5 ;  /* 0x3f0000002a2ae820 */ /* 0x000fe20000400000 */
[----:B------:R-:W1:Y:S01]  /*2f60*/  MUFU.EX2 R171, R55 ;  /* 0x0000003700ab7308 */ /* 0x000e620000000800 */
[----:B------:R-:W-:-:S02]  /*2f70*/  @!P1 FMUL R50, R50, 0.5 ;  /* 0x3f00000032329820 */ /* 0x000fc40000400000 */
[----:B------:R-:W-:-:S05]  /*2f80*/  @!P5 FMUL R59, R59, 0.5 ;  /* 0x3f0000003b3bd820 */ /* 0x000fca0000400000 */
[----:B------:R-:W2:Y:S01]  /*2f90*/  MUFU.EX2 R165, R59 ;  /* 0x0000003b00a57308 */ /* 0x000ea20000000800 */
[----:B------:R-:W-:Y:S02]  /*2fa0*/  @!P3 FMUL R38, R38, 0.5 ;  /* 0x3f0000002626b820 */ /* 0x000fe40000400000 */
[----:B------:R-:W-:-:S05]  /*2fb0*/  @!P4 FMUL R63, R63, 0.5 ;  /* 0x3f0000003f3fc820 */ /* 0x000fca0000400000 */
[----:B------:R-:W3:Y:S01]  /*2fc0*/  MUFU.EX2 R42, R42 ;  /* 0x0000002a002a7308 */ /* 0x000ee20000000800 */
[----:B-1----:R-:W-:-:S07]  /*2fd0*/  @!P2 FMUL R171, R171, R171 ;  /* 0x000000abababa220 */ /* 0x002fce0000400000 */
[----:B------:R1:W4:Y:S01]  /*2fe0*/  MUFU.EX2 R169, R50 ;  /* 0x0000003200a97308 */ /* 0x0003220000000800 */
[----:B--2---:R-:W-:-:S07]  /*2ff0*/  @!P5 FMUL R165, R165, R165 ;  /* 0x000000a5a5a5d220 */ /* 0x004fce0000400000 */
[----:B------:R-:W2:Y:S01]  /*3000*/  MUFU.EX2 R38, R38 ;  /* 0x0000002600267308 */ /* 0x000ea20000000800 */
[--C-:B-1----:R-:W-:Y:S01]  /*3010*/  FFMA R50, R66, UR4, -R9.reuse ;  /* 0x0000000442327c23 */ /* 0x102fe20008000809 */
[----:B------:R-:W-:Y:S01]  /*3020*/  ULDC UR4, c[0x0][0x604] ;  /* 0x0001810000047ab9 */ /* 0x000fe20000000800 */
[----:B---3--:R-:W-:Y:S01]  /*3030*/  @!P6 FMUL R42, R42, R42 ;  /* 0x0000002a2a2ae220 */ /* 0x008fe20000400000 */
        /* <DEDUP_REMOVED lines=12> */
[----:B------:R-:W1:Y:S01]  /*3100*/  MUFU.EX2 R167, R63 ;  /* 0x0000003f00a77308 */ /* 0x000e620000000800 */
[----:B------:R-:W-:Y:S01]  /*3110*/  ULDC UR4, c[0x0][0x604] ;  /* 0x0001810000047ab9 */ /* 0x000fe20000000800 */
[----:B----4-:R-:W-:Y:S01]  /*3120*/  @!P1 FMUL R169, R169, R169 ;  /* 0x000000a9a9a99220 */ /* 0x010fe20000400000 */
[--C-:B------:R-:W-:Y:S01]  /*3130*/  FFMA R78, R78, UR4, -R9.reuse ;  /* 0x000000044e4e7c23 */ /* 0x100fe20008000809 */
[----:B------:R-:W-:Y:S01]  /*3140*/  ULDC UR4, c[0x0][0x604] ;  /* 0x0001810000047ab9 */ /* 0x000fe20000000800 */
[----:B------:R-:W-:Y:S01]  /*3150*/  @!P2 FMUL R67, R67, 0.5 ;  /* 0x3f0000004343a820 */ /* 0x000fe20000400000 */
[--C-:B------:R-:W-:Y:S01]  /*3160*/  FFMA R79, R79, UR4, -R9.reuse ;  /* 0x000000044f4f7c23 */ /* 0x100fe20008000809 */
[----:B------:R-:W-:Y:S01]  /*3170*/  ULDC UR4, c[0x0][0x604] ;  /* 0x0001810000047ab9 */ /* 0x000fe20000000800 */
[----:B------:R-:W-:Y:S01]  /*3180*/  @!P6 FMUL R54, R54, 0.5 ;  /* 0x3f0000003636e820 */ /* 0x000fe20000400000 */
[----:B------:R-:W3:Y:S01]  /*3190*/  MUFU.EX2 R161, R67 ;  /* 0x0000004300a17308 */ /* 0x000ee20000000800 */
[--C-:B------:R-:W-:Y:S01]  /*31a0*/  FFMA R82, R82, UR4, -R9.reuse ;  /* 0x0000000452527c23 */ /* 0x100fe20008000809 */
[----:B------:R-:W-:Y:S01]  /*31b0*/  @!P5 FMUL R71, R71, 0.5 ;  /* 0x3f0000004747d820 */ /* 0x000fe20000400000 */
[----:B------:R-:W-:Y:S01]  /*31c0*/  ULDC UR4, c[0x0][0x604] ;  /* 0x0001810000047ab9 */ /* 0x000fe20000000800 */
[----:B--2---:R-:W-:Y:S01]  /*31d0*/  @!P3 FMUL R38, R38, R38 ;  /* 0x000000262626b220 */ /* 0x004fe20000400000 */
[--C-:B------:R-:W-:Y:S01]  /*31e0*/  FFMA R83, R83, UR4, -R9.reuse ;  /* 0x0000000453537c23 */ /* 0x100fe20008000809 */
[----:B------:R-:W-:Y:S01]  /*31f0*/  FSETP.GEU.AND P1, PT, R46, -126, PT ;  /* 0xc2fc00002e00780b */ /* 0x000fe20003f2e000 */
[----:B------:R-:W-:Y:S01]  /*3200*/  ULDC UR4, c[0x0][0x604] ;  /* 0x0001810000047ab9 */ /* 0x000fe20000000800 */
[----:B------:R-:W2:Y:S01]  /*3210*/  MUFU.EX2 R163, R71 ;  /* 0x0000004700a37308 */ /* 0x000ea20000000800 */
[----:B-1----:R-:W-:Y:S01]  /*3220*/  @!P4 FMUL R167, R167, R167 ;  /* 0x000000a7a7a7c220 */ /* 0x002fe20000400000 */
[----:B------:R-:W-:Y:S01]  /*3230*/  FSETP.GEU.AND P3, PT, R50, -126, PT ;  /* 0xc2fc00003200780b */ /* 0x000fe20003f6e000 */
[----:B------:R-:W-:Y:S01]  /*3240*/  FFMA R86, R86, UR4, -R9 ;  /* 0x0000000456567c23 */ /* 0x000fe20008000809 */
[----:B------:R-:W-:Y:S01]  /*3250*/  FSETP.GEU.AND P4, PT, R75, -126, PT ;  /* 0xc2fc00004b00780b */ /* 0x000fe20003f8e000 */
[----:B------:R-:W-:-:S02]  /*3260*/  ULDC UR4, c[0x0][0x604] ;  /* 0x0001810000047ab9 */ /* 0x000fc40000000800 */
[----:B------:R-:W-:Y:S01]  /*3270*/  FFMA R9, R87, UR4, -R9 ;  /* 0x0000000457097c23 */ /* 0x000fe20008000809 */
[----:B------:R-:W1:Y:S01]  /*3280*/  MUFU.EX2 R54, R54 ;  /* 0x0000003600367308 */ /* 0x000e620000000800 */
[----:B---3--:R-:W-:Y:S01]  /*3290*/  @!P2 FMUL R161, R161, R161 ;  /* 0x000000a1a1a1a220 */ /* 0x008fe20000400000 */
[----:B------:R-:W-:Y:S01]  /*32a0*/  FSETP.GEU.AND P2, PT, R79, -126, PT ;  /* 0xc2fc00004f00780b */ /* 0x000fe20003f4e000 */
[----:B------:R-:W-:Y:S01]  /*32b0*/  @!P1 FMUL R46, R46, 0.5 ;  /* 0x3f0000002e2e9820 */ /* 0x000fe20000400000 */
[----:B------:R-:W-:Y:S02]  /*32c0*/  ULDC UR4, c[0x0][0x604] ;  /* 0x0001810000047ab9 */ /* 0x000fe40000000800 */
[----:B------:R-:W-:Y:S01]  /*32d0*/  FMUL R7, R7, UR4 ;  /* 0x0000000407077c20 */ /* 0x000fe20008400000 */
[----:B------:R-:W-:Y:S01]  /*32e0*/  @!P3 FMUL R50, R50, 0.5 ;  /* 0x3f0000003232b820 */ /* 0x000fe20000400000 */
[----:B------:R-:W-:Y:S01]  /*32f0*/  ULDC UR4, c[0x0][0x604] ;  /* 0x0001810000047ab9 */ /* 0x000fe20000000800 */
[----:B--2---:R-:W-:Y:S01]  /*3300*/  @!P5 FMUL R163, R163, R163 ;  /* 0x000000a3a3a3d220 */ /* 0x004fe20000400000 */
[----:B------:R-:W-:Y:S01]  /*3310*/  FSETP.GEU.AND P5, PT, R83, -126, PT ;  /* 0xc2fc00005300780b */ /* 0x000fe20003fae000 */
[----:B------:R-:W-:Y:S01]  /*3320*/  @!P4 FMUL R75, R75, 0.5 ;  /* 0x3f0000004b4bc820 */ /* 0x000fe20000400000 */
[----:B------:R-:W2:Y:S01]  /*3330*/  MUFU.EX2 R46, R46 ;  /* 0x0000002e002e7308 */ /* 0x000ea20000000800 */
[--C-:B------:R-:W-:Y:S01]  /*3340*/  FFMA R8, R8, UR4, -R7.reuse ;  /* 0x0000000408087c23 */ /* 0x100fe20008000807 */
[----:B------:R-:W-:Y:S01]  /*3350*/  ULDC UR4, c[0x0][0x604] ;  /* 0x0001810000047ab9 */ /* 0x000fe20000000800 */
[----:B------:R-:W-:Y:S01]  /*3360*/  @!P2 FMUL R79, R79, 0.5 ;  /* 0x3f0000004f4fa820 */ /* 0x000fe20000400000 */
[--C-:B------:R-:W-:Y:S01]  /*3370*/  FFMA R25, R25, UR4, -R7.reuse ;  /* 0x0000000419197c23 */ /* 0x100fe20008000807 */
[----:B-1----:R-:W-:Y:S01]  /*3380*/  @!P6 FMUL R54, R54, R54 ;  /* 0x000000363636e220 */ /* 0x002fe20000400000 */
[----:B------:R-:W-:Y:S01]  /*3390*/  FSETP.GEU.AND P6, PT, R82, -126, PT ;  /* 0xc2fc00005200780b */ /* 0x000fe20003fce000 */
[----:B------:R-:W-:Y:S01]  /*33a0*/  ULDC UR4, c[0x0][0x604] ;  /* 0x0001810000047ab9 */ /* 0x000fe20000000800 */
[----:B------:R-:W1:Y:S01]  /*33b0*/  MUFU.EX2 R159, R79 ;  /* 0x0000004f009f7308 */ /* 0x000e620000000800 */
[--C-:B------:R-:W-:Y:S01]  /*33c0*/  FFMA R28, R28, UR4, -R7.reuse ;  /* 0x000000041c1c7c23 */ /* 0x100fe20008000807 */
[----:B------:R-:W-:Y:S01]  /*33d0*/  ULDC UR4, c[0x0][0x604] ;  /* 0x0001810000047ab9 */ /* 0x000fe20000000800 */
[----:B------:R-:W-:Y:S01]  /*33e0*/  @!P5 FMUL R83, R83, 0.5 ;  /* 0x3f0000005353d820 */ /* 0x000fe20000400000 */
[----:B------:R-:W-:Y:S01]  /*33f0*/  FFMA R29, R29, UR4, -R7 ;  /* 0x000000041d1d7c23 */ /* 0x000fe20008000807 */
[----:B------:R-:W-:-:S02]  /*3400*/  ULDC UR4, c[0x0][0x604] ;  /* 0x0001810000047ab9 */ /* 0x000fc40000000800 */
[--C-:B------:R-:W-:Y:S01]  /*3410*/  FFMA R32, R32, UR4, -R7.reuse ;  /* 0x0000000420207c23 */ /* 0x100fe20008000807 */
[----:B------:R-:W3:Y:S01]  /*3420*/  MUFU.EX2 R153, R83 ;  /* 0x0000005300997308 */ /* 0x000ee20000000800 */
[----:B--2---:R-:W-:Y:S01]  /*3430*/  @!P1 FMUL R46, R46, R46 ;  /* 0x0000002e2e2e9220 */ /* 0x004fe20000400000 */
[----:B------:R-:W-:Y:S01]  /*3440*/  FSETP.GEU.AND P1, PT, R74, -126, PT ;  /* 0xc2fc00004a00780b */ /* 0x000fe20003f2e000 */
[----:B------:R-:W-:Y:S01]  /*3450*/  @!P6 FMUL R82, R82, 0.5 ;  /* 0x3f0000005252e820 */ /* 0x000fe20000400000 */
[----:B------:R-:W-:Y:S02]  /*3460*/  ULDC UR4, c[0x0][0x604] ;  /* 0x0001810000047ab9 */ /* 0x000fe40000000800 */
[--C-:B------:R-:W-:Y:S01]  /*3470*/  FFMA R33, R33, UR4, -R7.reuse ;  /* 0x0000000421217c23 */ /* 0x100fe20008000807 */
[----:B------:R-:W-:Y:S01]  /*3480*/  ULDC UR4, c[0x0][0x604] ;  /* 0x0001810000047ab9 */ /* 0x000fe20000000800 */
[----:B------:R-:W2:Y:S01]  /*3490*/  MUFU.EX2 R157, R75 ;  /* 0x0000004b009d7308 */ /* 0x000ea20000000800 */
[----:B-1----:R-:W-:Y:S01]  /*34a0*/  @!P2 FMUL R159, R159, R159 ;  /* 0x0000009f9f9fa220 */ /* 0x002fe20000400000 */
[----:B------:R-:W-:Y:S01]  /*34b0*/  FSETP.GEU.AND P2, PT, R25, -126, PT ;  /* 0xc2fc00001900780b */ /* 0x000fe20003f4e000 */
[----:B------:R-:W-:Y:S01]  /*34c0*/  FFMA R36, R36, UR4, -R7 ;  /* 0x0000000424247c23 */ /* 0x000fe20008000807 */
[----:B------:R-:W-:-:S02]  /*34d0*/  ULDC UR4, c[0x0][0x604] ;  /* 0x0001810000047ab9 */ /* 0x000fc40000000800 */
[--C-:B------:R-:W-:Y:S01]  /*34e0*/  FFMA R37, R37, UR4, -R7.reuse ;  /* 0x0000000425257c23 */ /* 0x100fe20008000807 */
[----:B------:R-:W-:Y:S01]  /*34f0*/  @!P1 FMUL R74, R74, 0.5 ;  /* 0x3f0000004a4a9820 */ /* 0x000fe20000400000 */
[----:B------:R-:W1:Y:S01]  /*3500*/  MUFU.EX2 R50, R50 ;  /* 0x0000003200327308 */ /* 0x000e620000000800 */
[----:B---3--:R-:W-:Y:S01]  /*3510*/  @!P5 FMUL R153, R153, R153 ;  /* 0x000000999999d220 */ /* 0x008fe20000400000 */
[----:B------:R-:W-:Y:S01]  /*3520*/  FSETP.GEU.AND P5, PT, R29, -126, PT ;  /* 0xc2fc00001d00780b */ /* 0x000fe20003fae000 */
[----:B------:R-:W-:Y:S02]  /*3530*/  ULDC UR4, c[0x0][0x604] ;  /* 0x0001810000047ab9 */ /* 0x000fe40000000800 */
[--C-:B------:R-:W-:Y:S01]  /*3540*/  FFMA R40, R40, UR4, -R7.reuse ;  /* 0x0000000428287c23 */ /* 0x100fe20008000807 */
[----:B------:R-:W-:Y:S01]  /*3550*/  ULDC UR4, c[0x0][0x604] ;  /* 0x0001810000047ab9 */ /* 0x000fe20000000800 */
[----:B------:R-:W-:Y:S01]  /*3560*/  @!P2 FMUL R25, R25, 0.5 ;  /* 0x3f0000001919a820 */ /* 0x000fe20000400000 */
[----:B------:R-:W3:Y:S01]  /*3570*/  MUFU.EX2 R82, R82 ;  /* 0x0000005200527308 */ /* 0x000ee20000000800 */
[----:B--2---:R-:W-:Y:S01]  /*3580*/  @!P4 FMUL R157, R157, R157 ;  /* 0x0000009d9d9dc220 */ /* 0x004fe20000400000 */
[----:B------:R-:W-:Y:S01]  /*3590*/  FSETP.GEU.AND P4, PT, R9, -126, PT ;  /* 0xc2fc00000900780b */ /* 0x000fe20003f8e000 */
[----:B------:R-:W-:Y:S01]  /*35a0*/  FFMA R41, R41, UR4, -R7 ;  /* 0x0000000429297c23 */ /* 0x000fe20008000807 */
[----:B------:R-:W-:-:S02]  /*35b0*/  ULDC UR4, c[0x0][0x604] ;  /* 0x0001810000047ab9 */ /* 0x000fc40000000800 */
[--C-:B------:R-:W-:Y:S01]  /*35c0*/  FFMA R44, R44, UR4, -R7.reuse ;  /* 0x000000042c2c7c23 */ /* 0x100fe20008000807 */
[----:B------:R-:W-:Y:S01]  /*35d0*/  @!P5 FMUL R29, R29, 0.5 ;  /* 0x3f0000001d1dd820 */ /* 0x000fe20000400000 */
[----:B------:R-:W2:Y:S01]  /*35e0*/  MUFU.EX2 R25, R25 ;  /* 0x0000001900197308 */ /* 0x000ea20000000800 */
[----:B-1----:R-:W-:Y:S01]  /*35f0*/  @!P3 FMUL R50, R50, R50 ;  /* 0x000000323232b220 */ /* 0x002fe20000400000 */
[----:B------:R-:W-:Y:S01]  /*3600*/  FSETP.GEU.AND P3, PT, R78, -126, PT ;  /* 0xc2fc00004e00780b */ /* 0x000fe20003f6e000 */
[----:B------:R-:W-:Y:S02]  /*3610*/  ULDC UR4, c[0x0][0x604] ;  /* 0x0001810000047ab9 */ /* 0x000fe40000000800 */
[--C-:B------:R-:W-:Y:S01]  /*3620*/  FFMA R45, R45, UR4, -R7.reuse ;  /* 0x000000042d2d7c23 */ /* 0x100fe20008000807 */
[----:B------:R-:W-:Y:S01]  /*3630*/  ULDC UR4, c[0x0][0x604] ;  /* 0x0001810000047ab9 */ /* 0x000fe20000000800 */
[----:B------:R-:W-:Y:S01]  /*3640*/  @!P4 FMUL R9, R9, 0.5 ;  /* 0x3f0000000909c820 */ /* 0x000fe20000400000 */
[----:B------:R-:W1:Y:S01]  /*3650*/  MUFU.EX2 R29, R29 ;  /* 0x0000001d001d7308 */ /* 0x000e620000000800 */
[----:B---3--:R-:W-:Y:S01]  /*3660*/  @!P6 FMUL R82, R82, R82 ;  /* 0x000000525252e220 */ /* 0x008fe20000400000 */
[----:B------:R-:W-:Y:S01]  /*3670*/  FSETP.GEU.AND P6, PT, R28, -126, PT ;  /* 0xc2fc00001c00780b */ /* 0x000fe20003fce000 */
[--C-:B------:R-:W-:Y:S01]  /*3680*/  FFMA R48, R48, UR4, -R7.reuse ;  /* 0x0000000430307c23 */ /* 0x100fe20008000807 */
[----:B------:R-:W-:Y:S01]  /*3690*/  ULDC UR4, c[0x0][0x604] ;  /* 0x0001810000047ab9 */ /* 0x000fe20000000800 */
[----:B------:R-:W-:Y:S01]  /*36a0*/  FADD R35, R169, R82 ;  /* 0x00000052a9237221 */ /* 0x000fe20000000000 */
[--C-:B------:R-:W-:Y:S01]  /*36b0*/  FFMA R49, R49, UR4, -R7.reuse ;  /* 0x0000000431317c23 */ /* 0x100fe20008000807 */
[----:B------:R-:W-:Y:S01]  /*36c0*/  @!P3 FMUL R78, R78, 0.5 ;  /* 0x3f0000004e4eb820 */ /* 0x000fe20000400000 */
[----:B------:R-:W3:Y:S01]  /*36d0*/  MUFU.EX2 R16, R9 ;  /* 0x0000000900107308 */ /* 0x000ee20000000800 */
[----:B--2---:R-:W-:Y:S01]  /*36e0*/  @!P2 FMUL R25, R25, R25 ;  /* 0x000000191919a220 */ /* 0x004fe20000400000 */
[----:B------:R-:W-:Y:S01]  /*36f0*/  FSETP.GEU.AND P2, PT, R37, -126, PT ;  /* 0xc2fc00002500780b */ /* 0x000fe20003f4e000 */
[----:B------:R-:W-:Y:S01]  /*3700*/  ULDC UR4, c[0x0][0x604] ;  /* 0x0001810000047ab9 */ /* 0x000fe20000000800 */
[----:B------:R-:W-:Y:S01]  /*3710*/  F2FP.F16.F32.PACK_AB R169, R34, R169 ;  /* 0x000000a922a9723e */ /* 0x000fe200000000ff */
[--C-:B------:R-:W-:Y:S01]  /*3720*/  FFMA R52, R52, UR4, -R7.reuse ;  /* 0x0000000434347c23 */ /* 0x100fe20008000807 */
[----:B------:R-:W-:Y:S01]  /*3730*/  ULDC UR4, c[0x0][0x604] ;  /* 0x0001810000047ab9 */ /* 0x000fe20000000800 */
[----:B------:R-:W-:Y:S01]  /*3740*/  @!P6 FMUL R28, R28, 0.5 ;  /* 0x3f0000001c1ce820 */ /* 0x000fe20000400000 */
        /* <DEDUP_REMOVED lines=14> */
[----:B------:R3:W4:Y:S01]  /*3830*/  MUFU.EX2 R182, R28 ;  /* 0x0000001c00b67308 */ /* 0x0007220000000800 */
[----:B--2---:R-:W-:Y:S01]  /*3840*/  @!P1 FMUL R74, R74, R74 ;  /* 0x0000004a4a4a9220 */ /* 0x004fe20000400000 */
[----:B------:R-:W-:Y:S01]  /*3850*/  FSETP.GEU.AND P1, PT, R86, -126, PT ;  /* 0xc2fc00005600780b */ /* 0x000fe20003f2e000 */
[--C-:B------:R-:W-:Y:S01]  /*3860*/  FFMA R60, R60, UR4, -R7.reuse ;  /* 0x000000043c3c7c23 */ /* 0x100fe20008000807 */
[----:B------:R-:W-:Y:S01]  /*3870*/  ULDC UR4, c[0x0][0x604] ;  /* 0x0001810000047ab9 */ /* 0x000fe20000000800 */
[----:B------:R-:W-:Y:S01]  /*3880*/  FADD R31, R173, R74 ;  /* 0x0000004aad1f7221 */ /* 0x000fe20000000000 */
[--C-:B------:R-:W-:Y:S01]  /*3890*/  FFMA R61, R61, UR4, -R7.reuse ;  /* 0x000000043d3d7c23 */ /* 0x100fe20008000807 */
[----:B------:R-:W-:Y:S01]  /*38a0*/  @!P4 FMUL R33, R33, 0.5 ;  /* 0x3f0000002121c820 */ /* 0x000fe20000400000 */
[----:B------:R-:W2:Y:S01]  /*38b0*/  MUFU.EX2 R37, R37 ;  /* 0x0000002500257308 */ /* 0x000ea20000000800 */
[----:B-1----:R-:W-:Y:S01]  /*38c0*/  @!P3 FMUL R78, R78, R78 ;  /* 0x0000004e4e4eb220 */ /* 0x002fe20000400000 */
[----:B------:R-:W-:Y:S01]  /*38d0*/  FSETP.GEU.AND P3, PT, R8, -126, PT ;  /* 0xc2fc00000800780b */ /* 0x000fe20003f6e000 */
[----:B------:R-:W-:Y:S01]  /*38e0*/  ULDC UR4, c[0x0][0x604] ;  /* 0x0001810000047ab9 */ /* 0x000fe20000000800 */
[----:B---3--:R-:W-:Y:S01]  /*38f0*/  FADD R28, R177, R50 ;  /* 0x00000032b11c7221 */ /* 0x008fe20000000000 */
[--C-:B------:R-:W-:Y:S01]  /*3900*/  FFMA R64, R64, UR4, -R7.reuse ;  /* 0x0000000440407c23 */ /* 0x100fe20008000807 */
[----:B------:R-:W-:Y:S01]  /*3910*/  ULDC UR4, c[0x0][0x604] ;  /* 0x0001810000047ab9 */ /* 0x000fe20000000800 */
[----:B------:R-:W-:Y:S01]  /*3920*/  @!P1 FMUL R86, R86, 0.5 ;  /* 0x3f00000056569820 */ /* 0x000fe20000400000 */
[----:B------:R-:W1:Y:S01]  /*3930*/  MUFU.EX2 R33, R33 ;  /* 0x0000002100217308 */ /* 0x000e620000000800 */
[----:B----4-:R-:W-:Y:S01]  /*3940*/  @!P6 FMUL R182, R182, R182 ;  /* 0x000000b6b6b6e220 */ /* 0x010fe20000400000 */
        /* <DEDUP_REMOVED lines=10> */
[----:B------:R-:W-:Y:S01]  /*39f0*/  FADD R43, R171, R16 ;  /* 0x00000010ab2b7221 */ /* 0x000fe20000000000 */
[--C-:B------:R-:W-:Y:S01]  /*3a00*/  FFMA R72, R72, UR4, -R7.reuse ;  /* 0x0000000448487c23 */ /* 0x100fe20008000807 */
[----:B------:R-:W-:Y:S01]  /*3a10*/  ULDC UR4, c[0x0][0x604] ;  /* 0x0001810000047ab9 */ /* 0x000fe20000000800 */
[----:B------:R-:W-:Y:S01]  /*3a20*/  @!P6 FMUL R40, R40, 0.5 ;  /* 0x3f0000002828e820 */ /* 0x000fe20000400000 */
[----:B------:R-:W2:Y:S01]  /*3a30*/  MUFU.EX2 R155, R86 ;  /* 0x00000056009b7308 */ /* 0x000ea20000000800 */
[----:B-1----:R-:W-:Y:S01]  /*3a40*/  @!P4 FMUL R33, R33, R33 ;  /* 0x000000212121c220 */ /* 0x002fe20000400000 */
[----:B------:R-:W-:Y:S01]  /*3a50*/  FSETP.GEU.AND P4, PT, R45, -126, PT ;  /* 0xc2fc00002d00780b */ /* 0x000fe20003f8e000 */
[--C-:B------:R-:W-:Y:S01]  /*3a60*/  FFMA R69, R69, UR4, -R7.reuse ;  /* 0x0000000445457c23 */ /* 0x100fe20008000807 */
[----:B------:R-:W-:Y:S01]  /*3a70*/  ULDC UR4, c[0x0][0x604] ;  /* 0x0001810000047ab9 */ /* 0x000fe20000000800 */
[----:B------:R-:W-:Y:S01]  /*3a80*/  F2FP.F16.F32.PACK_AB R177, R22, R177 ;  /* 0x000000b116b1723e */ /* 0x000fe200000000ff */
[--C-:B------:R-:W-:Y:S01]  /*3a90*/  FFMA R73, R73, UR4, -R7.reuse ;  /* 0x0000000449497c23 */ /* 0x100fe20008000807 */
[----:B------:R-:W-:Y:S01]  /*3aa0*/  @!P2 FMUL R49, R49, 0.5 ;  /* 0x3f0000003131a820 */ /* 0x000fe20000400000 */
[----:B------:R1:W4:Y:S01]  /*3ab0*/  MUFU.EX2 R180, R8 ;  /* 0x0000000800b47308 */ /* 0x0003220000000800 */
[----:B---3--:R-:W-:Y:S01]  /*3ac0*/  @!P5 FMUL R41, R41, R41 ;  /* 0x000000292929d220 */ /* 0x008fe20000400000 */
[----:B------:R-:W-:Y:S01]  /*3ad0*/  FSETP.GEU.AND P5, PT, R53, -126, PT ;  /* 0xc2fc00003500780b */ /* 0x000fe20003fae000 */
[----:B------:R-:W-:Y:S01]  /*3ae0*/  ULDC UR4, c[0x0][0x604] ;  /* 0x0001810000047ab9 */ /* 0x000fe20000000800 */
[----:B------:R-:W-:Y:S01]  /*3af0*/  F2FP.F16.F32.PACK_AB R173, R26, R173 ;  /* 0x000000ad1aad723e */ /* 0x000fe200000000ff */
[--C-:B------:R-:W-:Y:S01]  /*3b00*/  FFMA R80, R80, UR4, -R7.reuse ;  /* 0x0000000450507c23 */ /* 0x100fe20008000807 */
[----:B------:R-:W-:Y:S01]  /*3b10*/  ULDC UR4, c[0x0][0x604] ;  /* 0x0001810000047ab9 */ /* 0x000fe20000000800 */
[----:B------:R-:W-:Y:S01]  /*3b20*/  @!P4 FMUL R45, R45, 0.5 ;  /* 0x3f0000002d2dc820 */ /* 0x000fe20000400000 */
[----:B------:R-:W3:Y:S01]  /*3b30*/  MUFU.EX2 R172, R40 ;  /* 0x0000002800ac7308 */ /* 0x000ee20000000800 */
[----:B--2---:R-:W-:Y:S01]  /*3b40*/  @!P1 FMUL R155, R155, R155 ;  /* 0x0000009b9b9b9220 */ /* 0x004fe20000400000 */
[----:B------:R-:W-:Y:S01]  /*3b50*/  FSETP.GEU.AND P1, PT, R32, -126, PT ;  /* 0xc2fc00002000780b */ /* 0x000fe20003f2e000 */
[--C-:B------:R-:W-:Y:S01]  /*3b60*/  FFMA R81, R81, UR4, -R7.reuse ;  /* 0x0000000451517c23 */ /* 0x100fe20008000807 */
[----:B------:R-:W-:Y:S01]  /*3b70*/  ULDC UR4, c[0x0][0x604] ;  /* 0x0001810000047ab9 */ /* 0x000fe20000000800 */
[----:B-1----:R-:W-:Y:S01]  /*3b80*/  FADD R8, R181, R42 ;  /* 0x0000002ab5087221 */ /* 0x002fe20000000000 */
[--C-:B------:R-:W-:Y:S01]  /*3b90*/  FFMA R76, R76, UR4, -R7.reuse ;  /* 0x000000044c4c7c23 */ /* 0x100fe20008000807 */
[----:B------:R-:W-:Y:S01]  /*3ba0*/  @!P5 FMUL R53, R53, 0.5 ;  /* 0x3f0000003535d820 */ /* 0x000fe20000400000 */
[----:B------:R-:W1:Y:S01]  /*3bb0*/  MUFU.EX2 R45, R45 ;  /* 0x0000002d002d7308 */ /* 0x000e620000000800 */
[----:B----4-:R-:W-:Y:S01]  /*3bc0*/  @!P3 FMUL R180, R180, R180 ;  /* 0x000000b4b4b4b220 */ /* 0x010fe20000400000 */
[----:B------:R-:W-:Y:S01]  /*3bd0*/  FSETP.GEU.AND P3, PT, R36, -126, PT ;  /* 0xc2fc00002400780b */ /* 0x000fe20003f6e000 */
[----:B------:R-:W-:Y:S01]  /*3be0*/  ULDC UR4, c[0x0][0x604] ;  /* 0x0001810000047ab9 */ /* 0x000fe20000000800 */
[----:B------:R-:W-:Y:S01]  /*3bf0*/  F2FP.F16.F32.PACK_AB R181, R18, R181 ;  /* 0x000000b512b5723e */ /* 0x000fe200000000ff */
[--C-:B------:R-:W-:Y:S01]  /*3c00*/  FFMA R77, R77, UR4, -R7.reuse ;  /* 0x000000044d4d7c23 */ /* 0x100fe20008000807 */
[----:B------:R-:W-:Y:S01]  /*3c10*/  ULDC UR4, c[0x0][0x604] ;  /* 0x0001810000047ab9 */ /* 0x000fe20000000800 */
[----:B------:R-:W-:Y:S01]  /*3c20*/  @!P1 FMUL R32, R32, 0.5 ;  /* 0x3f00000020209820 */ /* 0x000fe20000400000 */
[----:B------:R-:W2:Y:S01]  /*3c30*/  MUFU.EX2 R49, R49 ;  /* 0x0000003100317308 */ /* 0x000ea20000000800 */
[----:B---3--:R-:W-:Y:S01]  /*3c40*/  @!P6 FMUL R172, R172, R172 ;  /* 0x000000acacace220 */ /* 0x008fe20000400000 */
[----:B------:R-:W-:Y:S01]  /*3c50*/  FSETP.GEU.AND P6, PT, R52, -126, PT ;  /* 0xc2fc00003400780b */ /* 0x000fe20003fce000 */
[--C-:B------:R-:W-:Y:S01]  /*3c60*/  FFMA R84, R84, UR4, -R7.reuse ;  /* 0x0000000454547c23 */ /* 0x100fe20008000807 */
[----:B------:R-:W-:Y:S01]  /*3c70*/  FFMA R7, R85, UR5, -R7 ;  /* 0x0000000555077c23 */ /* 0x000fe20008000807 */
[----:B------:R-:W-:-:S02]  /*3c80*/  F2FP.F16.F32.PACK_AB R175, R30, R175 ;  /* 0x000000af1eaf723e */ /* 0x000fc400000000ff */
[----:B------:R-:W-:Y:S01]  /*3c90*/  @!P3 FMUL R36, R36, 0.5 ;  /* 0x3f0000002424b820 */ /* 0x000fe20000400000 */
[----:B------:R3:W4:Y:S01]  /*3ca0*/  MUFU.EX2 R176, R32 ;  /* 0x0000002000b07308 */ /* 0x0007220000000800 */
[----:B-1----:R-:W-:Y:S01]  /*3cb0*/  @!P4 FMUL R45, R45, R45 ;  /* 0x0000002d2d2dc220 */ /* 0x002fe20000400000 */
[----:B------:R-:W-:Y:S02]  /*3cc0*/  FSETP.GEU.AND P4, PT, R57, -126, PT ;  /* 0xc2fc00003900780b */ /* 0x000fe40003f8e000 */
[----:B------:R-:W-:-:S03]  /*3cd0*/  F2FP.F16.F32.PACK_AB R171, R171, R38 ;  /* 0x00000026abab723e */ /* 0x000fc600000000ff */
[----:B------:R-:W-:Y:S01]  /*3ce0*/  @!P6 FMUL R52, R52, 0.5 ;  /* 0x3f0000003434e820 */ /* 0x000fe20000400000 */
[----:B------:R-:W1:Y:S01]  /*3cf0*/  MUFU.EX2 R178, R36 ;  /* 0x0000002400b27308 */ /* 0x000e620000000800 */
[----:B--2---:R-:W-:Y:S01]  /*3d00*/  @!P2 FMUL R49, R49, R49 ;  /* 0x000000313131a220 */ /* 0x004fe20000400000 */
[----:B------:R-:W-:Y:S01]  /*3d10*/  FSETP.GEU.AND P2, PT, R61, -126, PT ;  /* 0xc2fc00003d00780b */ /* 0x000fe20003f4e000 */
[----:B---3--:R-:W-:Y:S01]  /*3d20*/  FADD R32, R34, R153 ;  /* 0x0000009922207221 */ /* 0x008fe20000000000 */
[----:B------:R-:W-:-:S03]  /*3d30*/  F2FP.F16.F32.PACK_AB R153, R153, R82 ;  /* 0x000000529999723e */ /* 0x000fc600000000ff */
[----:B------:R-:W-:Y:S01]  /*3d40*/  @!P4 FMUL R57, R57, 0.5 ;  /* 0x3f0000003939c820 */ /* 0x000fe20000400000 */
[----:B------:R-:W2:Y:S01]  /*3d50*/  MUFU.EX2 R170, R52 ;  /* 0x0000003400aa7308 */ /* 0x000ea20000000800 */
[----:B----4-:R-:W-:Y:S01]  /*3d60*/  @!P1 FMUL R176, R176, R176 ;  /* 0x000000b0b0b09220 */ /* 0x010fe20000400000 */
[----:B------:R-:W-:-:S05]  /*3d70*/  FSETP.GEU.AND P1, PT, R44, -126, PT ;  /* 0xc2fc00002c00780b */ /* 0x000fca0003f2e000 */
[----:B------:R-:W-:Y:S01]  /*3d80*/  @!P2 FMUL R61, R61, 0.5 ;  /* 0x3f0000003d3da820 */ /* 0x000fe20000400000 */
[----:B------:R-:W3:Y:S01]  /*3d90*/  MUFU.EX2 R53, R53 ;  /* 0x0000003500357308 */ /* 0x000ee20000000800 */
[----:B-1----:R-:W-:Y:S01]  /*3da0*/  @!P3 FMUL R178, R178, R178 ;  /* 0x000000b2b2b2b220 */ /* 0x002fe20000400000 */
[----:B------:R-:W-:-:S05]  /*3db0*/  FSETP.GEU.AND P3, PT, R48, -126, PT ;  /* 0xc2fc00003000780b */ /* 0x000fca0003f6e000 */
[----:B------:R-:W-:Y:S01]  /*3dc0*/  @!P1 FMUL R44, R44, 0.5 ;  /* 0x3f0000002c2c9820 */ /* 0x000fe20000400000 */
[----:B------:R1:W4:Y:S01]  /*3dd0*/  MUFU.EX2 R164, R57 ;  /* 0x0000003900a47308 */ /* 0x0003220000000800 */
[----:B--2---:R-:W-:Y:S01]  /*3de0*/  @!P6 FMUL R170, R170, R170 ;  /* 0x000000aaaaaae220 */ /* 0x004fe20000400000 */
[----:B------:R-:W-:-:S05]  /*3df0*/  FSETP.GEU.AND P6, PT, R64, -126, PT ;  /* 0xc2fc00004000780b */ /* 0x000fca0003fce000 */
[----:B------:R-:W-:Y:S01]  /*3e00*/  @!P3 FMUL R48, R48, 0.5 ;  /* 0x3f0000003030b820 */ /* 0x000fe20000400000 */
[----:B------:R-:W2:Y:S01]  /*3e10*/  MUFU.EX2 R174, R44 ;  /* 0x0000002c00ae7308 */ /* 0x000ea20000000800 */
[----:B---3--:R-:W-:Y:S01]  /*3e20*/  @!P5 FMUL R53, R53, R53 ;  /* 0x000000353535d220 */ /* 0x008fe20000400000 */
[----:B------:R-:W-:Y:S01]  /*3e30*/  FSETP.GEU.AND P5, PT, R65, -126, PT ;  /* 0xc2fc00004100780b */ /* 0x000fe20003fae000 */
[----:B-1----:R-:W-:Y:S01]  /*3e40*/  FADD R57, R28, R35 ;  /* 0x000000231c397221 */ /* 0x002fe20000000000 */
[----:B------:R-:W-:Y:S01]  /*3e50*/  FADD R35, R26, R157 ;  /* 0x0000009d1a237221 */ /* 0x000fe20000000000 */
[----:B------:R-:W-:Y:S01]  /*3e60*/  FADD R28, R183, R46 ;  /* 0x0000002eb71c7221 */ /* 0x000fe20000000000 */
[----:B------:R-:W-:Y:S01]  /*3e70*/  F2FP.F16.F32.PACK_AB R183, R20, R183 ;  /* 0x000000b714b7723e */ /* 0x000fe200000000ff */
[----:B------:R-:W-:Y:S01]  /*3e80*/  @!P6 FMUL R64, R64, 0.5 ;  /* 0x3f0000004040e820 */ /* 0x000fe20000400000 */
[----:B------:R1:W3:Y:S01]  /*3e90*/  MUFU.EX2 R168, R48 ;  /* 0x0000003000a87308 */ /* 0x0002e20000000800 */
[----:B----4-:R-:W-:Y:S01]  /*3ea0*/  @!P4 FMUL R164, R164, R164 ;  /* 0x000000a4a4a4c220 */ /* 0x010fe20000400000 */
[----:B------:R-:W-:Y:S01]  /*3eb0*/  FSETP.GEU.AND P4, PT, R72, -126, PT ;  /* 0xc2fc00004800780b */ /* 0x000fe20003f8e000 */
[----:B------:R-:W-:Y:S01]  /*3ec0*/  FADD R55, R28, R39 ;  /* 0x000000271c377221 */ /* 0x000fe20000000000 */
[----:B------:R-:W-:Y:S01]  /*3ed0*/  FADD R28, R179, R54 ;  /* 0x00000036b31c7221 */ /* 0x000fe20000000000 */
[----:B------:R-:W-:Y:S01]  /*3ee0*/  FADD R39, R38, R155 ;  /* 0x0000009b26277221 */ /* 0x000fe20000000000 */
[----:B------:R-:W-:Y:S01]  /*3ef0*/  F2FP.F16.F32.PACK_AB R179, R24, R179 ;  /* 0x000000b318b3723e */ /* 0x000fe200000000ff */
[----:B------:R-:W-:Y:S01]  /*3f00*/  @!P5 FMUL R65, R65, 0.5 ;  /* 0x3f0000004141d820 */ /* 0x000fe20000400000 */
[----:B------:R-:W4:Y:S01]  /*3f10*/  MUFU.EX2 R166, R61 ;  /* 0x0000003d00a67308 */ /* 0x000f220000000800 */
[----:B--2---:R-:W-:Y:S01]  /*3f20*/  @!P1 FMUL R174, R174, R174 ;  /* 0x000000aeaeae9220 */ /* 0x004fe20000400000 */
[----:B------:R-:W-:Y:S01]  /*3f30*/  FSETP.GEU.AND P1, PT, R56, -126, PT ;  /* 0xc2fc00003800780b */ /* 0x000fe20003f2e000 */
[----:B-1----:R-:W-:Y:S01]  /*3f40*/  FADD R48, R8, R31 ;  /* 0x0000001f08307221 */ /* 0x002fe20000000000 */
[----:B------:R-:W-:Y:S01]  /*3f50*/  FADD R31, R22, R161 ;  /* 0x000000a1161f7221 */ /* 0x000fe20000000000 */
[----:B------:R-:W-:Y:S01]  /*3f60*/  FADD R8, R18, R165 ;  /* 0x000000a512087221 */ /* 0x000fe20000000000 */
[----:B------:R-:W-:Y:S01]  /*3f70*/  FADD R58, R28, R39 ;  /* 0x000000271c3a7221 */ /* 0x000fe20000000000 */
[----:B------:R-:W-:Y:S01]  /*3f80*/  @!P4 FMUL R72, R72, 0.5 ;  /* 0x3f0000004848c820 */ /* 0x000fe20000400000 */
[----:B------:R-:W1:Y:S01]  /*3f90*/  MUFU.EX2 R17, R64 ;  /* 0x0000004000117308 */ /* 0x000e620000000800 */
[----:B---3--:R-:W-:Y:S01]  /*3fa0*/  @!P3 FMUL R168, R168, R168 ;  /* 0x000000a8a8a8b220 */ /* 0x008fe20000400000 */
[----:B------:R-:W-:Y:S01]  /*3fb0*/  FSETP.GEU.AND P3, PT, R60, -126, PT ;  /* 0xc2fc00003c00780b */ /* 0x000fe20003f6e000 */
[----:B------:R-:W-:Y:S01]  /*3fc0*/  FADD R59, R31, R32 ;  /* 0x000000201f3b7221 */ /* 0x000fe20000000000 */
[----:B------:R-:W-:Y:S01]  /*3fd0*/  FADD R52, R8, R35 ;  /* 0x0000002308347221 */ /* 0x000fe20000000000 */
[----:B------:R-:W-:Y:S01]  /*3fe0*/  FADD R8, R20, R167 ;  /* 0x000000a714087221 */ /* 0x000fe20000000000 */
[----:B------:R-:W-:Y:S01]  /*3ff0*/  FADD R35, R30, R159 ;  /* 0x0000009f1e237221 */ /* 0x000fe20000000000 */
[----:B------:R-:W-:Y:S01]  /*4000*/  @!P1 FMUL R56, R56, 0.5 ;  /* 0x3f00000038389820 */ /* 0x000fe20000400000 */
[----:B------:R-:W2:Y:S01]  /*4010*/  MUFU.EX2 R160, R65 ;  /* 0x0000004100a07308 */ /* 0x000ea20000000800 */
[----:B----4-:R-:W-:Y:S01]  /*4020*/  @!P2 FMUL R166, R166, R166 ;  /* 0x000000a6a6a6a220 */ /* 0x010fe20000400000 */
[----:B------:R-:W-:Y:S01]  /*4030*/  FSETP.GEU.AND P2, PT, R73, -126, PT ;  /* 0xc2fc00004900780b */ /* 0x000fe20003f4e000 */
[----:B------:R-:W-:Y:S01]  /*4040*/  FADD R32, R24, R163 ;  /* 0x000000a318207221 */ /* 0x000fe20000000000 */
[----:B------:R-:W-:Y:S01]  /*4050*/  FADD R28, R25, R164 ;  /* 0x000000a4191c7221 */ /* 0x000fe20000000000 */
[----:B------:R-:W-:Y:S01]  /*4060*/  FADD R48, R48, R57 ;  /* 0x0000003930307221 */ /* 0x000fe20000000000 */
[----:B------:R-:W-:Y:S01]  /*4070*/  FADD R52, R52, R59 ;  /* 0x0000003b34347221 */ /* 0x000fe20000000000 */
[----:B------:R-:W-:Y:S01]  /*4080*/  @!P3 FMUL R60, R60, 0.5 ;  /* 0x3f0000003c3cb820 */ /* 0x000fe20000400000 */
[----:B------:R3:W4:Y:S01]  /*4090*/  MUFU.EX2 R9, R56 ;  /* 0x0000003800097308 */ /* 0x0007220000000800 */
[----:B-1----:R-:W-:Y:S01]  /*40a0*/  @!P6 FMUL R17, R17, R17 ;  /* 0x000000111111e220 */ /* 0x002fe20000400000 */
[----:B------:R-:W-:Y:S01]  /*40b0*/  FSETP.GEU.AND P6, PT, R80, -126, PT ;  /* 0xc2fc00005000780b */ /* 0x000fe20003fce000 */
[----:B------:R-:W-:Y:S01]  /*40c0*/  FADD R61, R32, R43 ;  /* 0x0000002b203d7221 */ /* 0x000fe20000000000 */
[----:B------:R-:W-:Y:S01]  /*40d0*/  FADD R55, R55, R58 ;  /* 0x0000003a37377221 */ /* 0x000fe20000000000 */
[----:B------:R-:W-:Y:S01]  /*40e0*/  FADD R32, R176, R17 ;  /* 0x00000011b0207221 */ /* 0x000fe20000000000 */
[----:B------:R-:W-:Y:S01]  /*40f0*/  F2FP.F16.F32.PACK_AB R165, R165, R42 ;  /* 0x0000002aa5a5723e */ /* 0x000fe200000000ff */
[----:B------:R-:W-:Y:S01]  /*4100*/  @!P2 FMUL R73, R73, 0.5 ;  /* 0x3f0000004949a820 */ /* 0x000fe20000400000 */
[----:B------:R-:W1:Y:S01]  /*4110*/  MUFU.EX2 R15, R60 ;  /* 0x0000003c000f7308 */ /* 0x000e620000000800 */
[----:B--2---:R-:W-:Y:S01]  /*4120*/  @!P5 FMUL R160, R160, R160 ;  /* 0x000000a0a0a0d220 */ /* 0x004fe20000400000 */
[----:B------:R-:W-:Y:S01]  /*4130*/  FSETP.GEU.AND P5, PT, R81, -126, PT ;  /* 0xc2fc00005100780b */ /* 0x000fe20003fae000 */
[----:B---3--:R-:W-:Y:S01]  /*4140*/  FADD R56, R8, R35 ;  /* 0x0000002308387221 */ /* 0x008fe20000000000 */
[----:B------:R-:W-:Y:S01]  /*4150*/  FADD R48, R48, R55 ;  /* 0x0000003730307221 */ /* 0x000fe20000000000 */
[----:B------:R-:W-:Y:S01]  /*4160*/  FADD R35, R33, R160 ;  /* 0x000000a021237221 */ /* 0x000fe20000000000 */
[----:B------:R-:W-:Y:S01]  /*4170*/  F2FP.F16.F32.PACK_AB R167, R167, R46 ;  /* 0x0000002ea7a7723e */ /* 0x000fe200000000ff */
[----:B------:R-:W-:Y:S01]  /*4180*/  @!P6 FMUL R80, R80, 0.5 ;  /* 0x3f0000005050e820 */ /* 0x000fe20000400000 */
[----:B------:R-:W2:Y:S01]  /*4190*/  MUFU.EX2 R21, R72 ;  /* 0x0000004800157308 */ /* 0x000ea20000000800 */
[----:B----4-:R-:W-:Y:S01]  /*41a0*/  @!P1 FMUL R9, R9, R9 ;  /* 0x0000000909099220 */ /* 0x010fe20000400000 */
[----:B------:R-:W-:Y:S01]  /*41b0*/  FSETP.GEU.AND P1, PT, R68, -126, PT ;  /* 0xc2fc00004400780b */ /* 0x000fe20003f2e000 */
[----:B------:R-:W-:Y:S01]  /*41c0*/  FADD R61, R56, R61 ;  /* 0x0000003d383d7221 */ /* 0x000fe20000000000 */
[----:B------:R-:W-:Y:S01]  /*41d0*/  F2FP.F16.F32.PACK_AB R161, R161, R50 ;  /* 0x00000032a1a1723e */ /* 0x000fe200000000ff */
[----:B------:R-:W-:Y:S01]  /*41e0*/  FADD R8, R180, R9 ;  /* 0x00000009b4087221 */ /* 0x000fe20000000000 */
[----:B------:R-:W-:Y:S01]  /*41f0*/  F2FP.F16.F32.PACK_AB R163, R163, R54 ;  /* 0x00000036a3a3723e */ /* 0x000fe200000000ff */
[----:B------:R-:W-:Y:S01]  /*4200*/  @!P5 FMUL R81, R81, 0.5 ;  /* 0x3f0000005151d820 */ /* 0x000fe20000400000 */
[----:B------:R-:W3:Y:S01]  /*4210*/  MUFU.EX2 R156, R73 ;  /* 0x00000049009c7308 */ /* 0x000ee20000000800 */
[----:B-1----:R-:W-:Y:S01]  /*4220*/  @!P3 FMUL R15, R15, R15 ;  /* 0x0000000f0f0fb220 */ /* 0x002fe20000400000 */
[----:B------:R-:W-:Y:S01]  /*4230*/  FSETP.GEU.AND P3, PT, R69, -126, PT ;  /* 0xc2fc00004500780b */ /* 0x000fe20003f6e000 */
[----:B------:R-:W-:Y:S01]  /*4240*/  FADD R61, R52, R61 ;  /* 0x0000003d343d7221 */ /* 0x000fe20000000000 */
[----:B------:R-:W-:-:S02]  /*4250*/  F2FP.F16.F32.PACK_AB R157, R157, R74 ;  /* 0x0000004a9d9d723e */ /* 0x000fc400000000ff */
[----:B------:R-:W-:Y:S01]  /*4260*/  F2FP.F16.F32.PACK_AB R159, R159, R78 ;  /* 0x0000004e9f9f723e */ /* 0x000fe200000000ff */
[----:B------:R-:W-:Y:S01]  /*4270*/  @!P1 FMUL R68, R68, 0.5 ;  /* 0x3f00000044449820 */ /* 0x000fe20000400000 */
[----:B------:R-:W1:Y:S01]  /*4280*/  MUFU.EX2 R27, R80 ;  /* 0x00000050001b7308 */ /* 0x000e620000000800 */
[----:B--2---:R-:W-:Y:S01]  /*4290*/  @!P4 FMUL R21, R21, R21 ;  /* 0x000000151515c220 */ /* 0x004fe20000400000 */
[----:B------:R-:W-:Y:S02]  /*42a0*/  FSETP.GEU.AND P4, PT, R76, -126, PT ;  /* 0xc2fc00004c00780b */ /* 0x000fe40003f8e000 */
[----:B------:R-:W-:Y:S01]  /*42b0*/  F2FP.F16.F32.PACK_AB R180, R25, R180 ;  /* 0x000000b419b4723e */ /* 0x000fe200000000ff */
[----:B------:R-:W-:Y:S01]  /*42c0*/  FADD R39, R172, R21 ;  /* 0x00000015ac277221 */ /* 0x000fe20000000000 */
[----:B------:R-:W-:Y:S01]  /*42d0*/  F2FP.F16.F32.PACK_AB R176, R33, R176 ;  /* 0x000000b021b0723e */ /* 0x000fe200000000ff */
[----:B------:R-:W-:Y:S01]  /*42e0*/  @!P3 FMUL R69, R69, 0.5 ;  /* 0x3f0000004545b820 */ /* 0x000fe20000400000 */
[----:B------:R-:W2:Y:S01]  /*42f0*/  MUFU.EX2 R152, R81 ;  /* 0x0000005100987308 */ /* 0x000ea20000000800 */
[----:B---3--:R-:W-:Y:S01]  /*4300*/  @!P2 FMUL R156, R156, R156 ;  /* 0x0000009c9c9ca220 */ /* 0x008fe20000400000 */
[----:B------:R-:W-:Y:S01]  /*4310*/  FSETP.GEU.AND P2, PT, R77, -126, PT ;  /* 0xc2fc00004d00780b */ /* 0x000fe20003f4e000 */
[----:B------:R-:W-:Y:S01]  /*4320*/  FADD R40, R8, R39 ;  /* 0x0000002708287221 */ /* 0x000fe20000000000 */
[----:B------:R-:W-:Y:S01]  /*4330*/  FADD R8, R29, R166 ;  /* 0x000000a61d087221 */ /* 0x000fe20000000000 */
[C---:B------:R-:W-:Y:S01]  /*4340*/  FADD R43, R41.reuse, R156 ;  /* 0x0000009c292b7221 */ /* 0x040fe20000000000 */
[----:B------:R-:W-:Y:S01]  /*4350*/  F2FP.F16.F32.PACK_AB R172, R41, R172 ;  /* 0x000000ac29ac723e */ /* 0x000fe200000000ff */
[----:B------:R-:W-:Y:S01]  /*4360*/  @!P4 FMUL R76, R76, 0.5 ;  /* 0x3f0000004c4cc820 */ /* 0x000fe20000400000 */
[----:B------:R-:W3:Y:S01]  /*4370*/  MUFU.EX2 R19, R68 ;  /* 0x0000004400137308 */ /* 0x000ee20000000800 */
[----:B-1----:R-:W-:Y:S01]  /*4380*/  @!P6 FMUL R27, R27, R27 ;  /* 0x0000001b1b1be220 */ /* 0x002fe20000400000 */
[----:B------:R-:W-:Y:S01]  /*4390*/  FSETP.GEU.AND P6, PT, R84, -126, PT ;  /* 0xc2fc00005400780b */ /* 0x000fe20003fce000 */
[----:B------:R-:W-:Y:S01]  /*43a0*/  FADD R44, R28, R43 ;  /* 0x0000002b1c2c7221 */ /* 0x000fe20000000000 */
[----:B------:R-:W-:Y:S01]  /*43b0*/  F2FP.F16.F32.PACK_AB R164, R164, R9 ;  /* 0x00000009a4a4723e */ /* 0x000fe200000000ff */
[----:B------:R-:W-:Y:S01]  /*43c0*/  FADD R47, R168, R27 ;  /* 0x0000001ba82f7221 */ /* 0x000fe20000000000 */
[----:B------:R-:W-:Y:S01]  /*43d0*/  F2FP.F16.F32.PACK_AB R168, R49, R168 ;  /* 0x000000a831a8723e */ /* 0x000fe200000000ff */
[----:B------:R-:W-:Y:S01]  /*43e0*/  @!P2 FMUL R77, R77, 0.5 ;  /* 0x3f0000004d4da820 */ /* 0x000fe20000400000 */
[----:B------:R-:W1:Y:S01]  /*43f0*/  MUFU.EX2 R162, R69 ;  /* 0x0000004500a27308 */ /* 0x000e620000000800 */
[----:B--2---:R-:W-:Y:S01]  /*4400*/  @!P5 FMUL R152, R152, R152 ;  /* 0x000000989898d220 */ /* 0x004fe20000400000 */
[----:B------:R-:W-:Y:S01]  /*4410*/  FSETP.GEU.AND P5, PT, R7, -126, PT ;  /* 0xc2fc00000700780b */ /* 0x000fe20003fae000 */
[----:B------:R-:W-:Y:S01]  /*4420*/  FADD R47, R32, R47 ;  /* 0x0000002f202f7221 */ /* 0x000fe20000000000 */
[----:B------:R-:W-:Y:S01]  /*4430*/  F2FP.F16.F32.PACK_AB R166, R166, R15 ;  /* 0x0000000fa6a6723e */ /* 0x000fe200000000ff */
[----:B------:R-:W-:Y:S01]  /*4440*/  FADD R36, R49, R152 ;  /* 0x0000009831247221 */ /* 0x000fe20000000000 */
[----:B------:R-:W-:Y:S01]  /*4450*/  F2FP.F16.F32.PACK_AB R160, R160, R17 ;  /* 0x00000011a0a0723e */ /* 0x000fe200000000ff */
[----:B------:R-:W-:Y:S01]  /*4460*/  @!P6 FMUL R84, R84, 0.5 ;  /* 0x3f0000005454e820 */ /* 0x000fe20000400000 */
[----:B------:R-:W2:Y:S01]  /*4470*/  MUFU.EX2 R23, R76 ;  /* 0x0000004c00177308 */ /* 0x000ea20000000800 */
[----:B---3--:R-:W-:Y:S01]  /*4480*/  @!P1 FMUL R19, R19, R19 ;  /* 0x0000001313139220 */ /* 0x008fe20000400000 */
[----:B------:R-:W-:Y:S01]  /*4490*/  FADD R51, R35, R36 ;  /* 0x0000002423337221 */ /* 0x000fe20000000000 */
[----:B------:R-:W-:Y:S01]  /*44a0*/  FADD R40, R40, R47 ;  /* 0x0000002f28287221 */ /* 0x000fe20000000000 */
[----:B------:R-:W-:Y:S01]  /*44b0*/  F2FP.F16.F32.PACK_AB R156, R156, R21 ;  /* 0x000000159c9c723e */ /* 0x000fe200000000ff */
[----:B------:R-:W-:Y:S01]  /*44c0*/  FADD R28, R178, R19 ;  /* 0x00000013b21c7221 */ /* 0x000fe20000000000 */
[----:B------:R-:W-:Y:S01]  /*44d0*/  FADD R44, R44, R51 ;  /* 0x000000332c2c7221 */ /* 0x000fe20000000000 */
[----:B------:R-:W-:Y:S01]  /*44e0*/  @!P5 FMUL R7, R7, 0.5 ;  /* 0x3f0000000707d820 */ /* 0x000fe20000400000 */
[----:B------:R-:W3:Y:S01]  /*44f0*/  MUFU.EX2 R158, R77 ;  /* 0x0000004d009e7308 */ /* 0x000ee20000000800 */
[----:B-1----:R-:W-:Y:S01]  /*4500*/  @!P3 FMUL R162, R162, R162 ;  /* 0x000000a2a2a2b220 */ /* 0x002fe20000400000 */
[----:B------:R-:W-:-:S02]  /*4510*/  F2FP.F16.F32.PACK_AB R178, R37, R178 ;  /* 0x000000b225b2723e */ /* 0x000fc400000000ff */
[----:B------:R-:W-:Y:S01]  /*4520*/  F2FP.F16.F32.PACK_AB R152, R152, R27 ;  /* 0x0000001b9898723e */ /* 0x000fe200000000ff */
[----:B------:R-:W-:Y:S01]  /*4530*/  FADD R32, R37, R162 ;  /* 0x000000a225207221 */ /* 0x000fe20000000000 */
[----:B------:R-:W-:Y:S02]  /*4540*/  F2FP.F16.F32.PACK_AB R162, R162, R19 ;  /* 0x00000013a2a2723e */ /* 0x000fe400000000ff */
[----:B------:R-:W1:Y:S01]  /*4550*/  MUFU.EX2 R31, R84 ;  /* 0x00000054001f7308 */ /* 0x000e620000000800 */
[----:B--2---:R-:W-:-:S04]  /*4560*/  @!P4 FMUL R23, R23, R23 ;  /* 0x000000171717c220 */ /* 0x004fc80000400000 */
[----:B------:R-:W-:Y:S01]  /*4570*/  FADD R36, R174, R23 ;  /* 0x00000017ae247221 */ /* 0x000fe20000000000 */
[----:B------:R-:W-:Y:S02]  /*4580*/  F2FP.F16.F32.PACK_AB R174, R45, R174 ;  /* 0x000000ae2dae723e */ /* 0x000fe400000000ff */
[----:B------:R2:W4:Y:S01]  /*4590*/  MUFU.EX2 R154, R7 ;  /* 0x00000007009a7308 */ /* 0x0005220000000800 */
[----:B---3--:R-:W-:-:S04]  /*45a0*/  @!P2 FMUL R158, R158, R158 ;  /* 0x0000009e9e9ea220 */ /* 0x008fc80000400000 */
[----:B------:R-:W-:Y:S01]  /*45b0*/  FADD R35, R45, R158 ;  /* 0x0000009e2d237221 */ /* 0x000fe20000000000 */
[----:B------:R-:W-:Y:S01]  /*45c0*/  F2FP.F16.F32.PACK_AB R158, R158, R23 ;  /* 0x000000179e9e723e */ /* 0x000fe200000000ff */
[----:B-1----:R-:W-:Y:S01]  /*45d0*/  @!P6 FMUL R31, R31, R31 ;  /* 0x0000001f1f1fe220 */ /* 0x002fe20000400000 */
[----:B--2---:R-:W-:Y:S01]  /*45e0*/  FADD R7, R182, R15 ;  /* 0x0000000fb6077221 */ /* 0x004fe20000000000 */
[----:B------:R-:W-:Y:S01]  /*45f0*/  FADD R8, R8, R35 ;  /* 0x0000002308087221 */ /* 0x000fe20000000000 */
[----:B------:R-:W-:Y:S01]  /*4600*/  F2FP.F16.F32.PACK_AB R182, R29, R182 ;  /* 0x000000b61db6723e */ /* 0x000fe200000000ff */
[----:B------:R-:W-:Y:S01]  /*4610*/  FADD R39, R170, R31 ;  /* 0x0000001faa277221 */ /* 0x000fe20000000000 */
[----:B------:R-:W-:Y:S01]  /*4620*/  FADD R7, R7, R36 ;  /* 0x0000002407077221 */ /* 0x000fe20000000000 */
[----:B------:R-:W-:Y:S01]  /*4630*/  F2FP.F16.F32.PACK_AB R170, R53, R170 ;  /* 0x000000aa35aa723e */ /* 0x000fe200000000ff */
[----:B----4-:R-:W-:Y:S01]  /*4640*/  @!P5 FMUL R154, R154, R154 ;  /* 0x0000009a9a9ad220 */ /* 0x010fe20000400000 */
[----:B------:R-:W-:-:S03]  /*4650*/  FADD R28, R28, R39 ;  /* 0x000000271c1c7221 */ /* 0x000fc60000000000 */
[----:B------:R-:W-:Y:S01]  /*4660*/  FADD R43, R53, R154 ;  /* 0x0000009a352b7221 */ /* 0x000fe20000000000 */
[----:B------:R-:W-:Y:S01]  /*4670*/  FADD R7, R7, R28 ;  /* 0x0000001c07077221 */ /* 0x000fe20000000000 */
[----:B------:R-:W-:Y:S02]  /*4680*/  F2FP.F16.F32.PACK_AB R154, R154, R31 ;  /* 0x0000001f9a9a723e */ /* 0x000fe400000000ff */
[----:B------:R-:W-:Y:S01]  /*4690*/  FADD R43, R32, R43 ;  /* 0x0000002b202b7221 */ /* 0x000fe20000000000 */
[----:B------:R-:W-:Y:S01]  /*46a0*/  FADD R40, R40, R7 ;  /* 0x0000000728287221 */ /* 0x000fe20000000000 */
[----:B------:R-:W-:Y:S02]  /*46b0*/  FADD R7, R48, R61 ;  /* 0x0000003d30077221 */ /* 0x000fe40000000000 */
[----:B------:R-:W-:Y:S01]  /*46c0*/  FADD R43, R8, R43 ;  /* 0x0000002b082b7221 */ /* 0x000fe20000000000 */
[----:B------:R-:W-:-:S03]  /*46d0*/  MOV R8, UR10 ;  /* 0x0000000a00087c02 */ /* 0x000fc60008000f00 */
[----:B------:R-:W-:Y:S01]  /*46e0*/  FADD R43, R44, R43 ;  /* 0x0000002b2c2b7221 */ /* 0x000fe20000000000 */
[----:B------:R1:W-:Y:S03]  /*46f0*/  SYNCS.ARRIVE.TRANS64.A1T0 RZ, [R8+UR18], RZ ;  /* 0x000000ff08ff79a7 */ /* 0x0003e60008100012 */
[----:B-1----:R-:W-:Y:S01]  /*4700*/  FADD R8, R40, R43 ;  /* 0x0000002b28087221 */ /* 0x002fe20000000000 */
[----:B------:R-:W-:Y:S06]  /*4710*/  @!P0 BRA `(.L_x_19) ;  /* 0x0000000000048947 */ /* 0x000fec0003800000 */
[----:B------:R-:W-:Y:S01]  /*4720*/  BPT.TRAP 0x1 ;  /* 0x000000040000795c */ /* 0x000fe20000300000 */
.L_x_19:
[----:B------:R-:W1:Y:S01]  /*4730*/  SYNCS.PHASECHK.TRANS64.TRYWAIT P1, [UR61+0x60008], R6 ;  /* 0x06000806ff0075a7 */ /* 0x000e62000802017d */
[----:B------:R-:W-:-:S06]  /*4740*/  ULOP3.LUT UR4, UR15, 0x4000000, URZ, 0xfc, !UPT ;  /* 0x040000000f047892 */ /* 0x000fcc000f8efc3f */
[----:B------:R-:W-:Y:S01]  /*4750*/  MOV R9, UR4 ;  /* 0x0000000400097c02 */ /* 0x000fe20008000f00 */
[----:B-1----:R-:W-:Y:S06]  /*4760*/  @!P1 BRA `(.L_x_20) ;  /* 0x000000bc002c9947 */ /* 0x002fec0003800000 */
.L_x_116:
[----:B------:R-:W-:Y:S01]  /*4770*/  R2UR UR5, R9 ;  /* 0x00000000090572ca */ /* 0x000fe200000e0000 */
[----:B------:R-:W-:Y:S01]  /*4780*/  WARPGROUP.ARRIVE ;  /* 0x00000000000079c5 */ /* 0x000fe20000000000 */
[----:B------:R-:W-:Y:S01]  /*4790*/  UMOV UR7, 0x40000040 ;  /* 0x4000004000077882 */ /* 0x000fe20000000000 */
[----:B------:R-:W-:-:S10]  /*47a0*/  F2FP.F16.F32.PACK_AB R155, R16, R155 ;  /* 0x0000009b109b723e */ /* 0x000fd400000000ff */
[----:B------:R-:W-:-:S07]  /*47b0*/  UIADD3 UR4, UR5, 0x1000, URZ ;  /* 0x0000100005047890 */ /* 0x000fce000fffe03f */
[----:B------:R-:W-:Y:S01]  /*47c0*/  UMOV UR6, UR4 ;  /* 0x0000000400067c82 */ /* 0x000fe20008000000 */
[----:B------:R-:W-:-:S09]  /*47d0*/  UIADD3 UR4, UR5, 0x1080, URZ ;  /* 0x0000108005047890 */ /* 0x000fd2000fffe03f */
[----:B------:R-:W-:Y:S01]  /*47e0*/  HGMMA.64x256x16.F32 R24, R180, gdesc[UR4].tnspB, RZ, !UPT, gsb0 ;  /* 0x43e00004b4187df0 */ /* 0x000fe2000c0008ff */
[----:B------:R-:W-:Y:S01]  /*47f0*/  UMOV UR7, 0x40000040 ;  /* 0x4000004000077882 */ /* 0x000fe20000000000 */
[----:B------:R-:W-:Y:S01]  /*4800*/  UMOV UR6, UR4 ;  /* 0x0000000400067c82 */ /* 0x000fe20008000000 */
[----:B------:R-:W-:Y:S01]  /*4810*/  UIADD3 UR4, UR5, 0x1100, URZ ;  /* 0x0000110005047890 */ /* 0x000fe2000fffe03f */
[----:B------:R-:W-:Y:S02]  /*4820*/  WARPGROUP.DEPBAR.LE gsb0, 0x0 ;  /* 0x00008000000079c5 */ /* 0x000fe40000010000 */
[----:B------:R-:W-:-:S15]  /*4830*/  WARPGROUP.ARRIVE ;  /* 0x00000000000079c5 */ /* 0x000fde0000000000 */
[----:B------:R-:W-:-:S07]  /*4840*/  NOP ;  /* 0x0000000000007918 */ /* 0x000fce0000000000 */
[----:B------:R-:W-:Y:S01]  /*4850*/  HGMMA.64x256x16.F32 R24, R176, gdesc[UR4].tnspB, R24, gsb0 ;  /* 0x43e00004b0187df0 */ /* 0x000fe20008000818 */
[----:B------:R-:W-:Y:S01]  /*4860*/  UMOV UR6, UR4 ;  /* 0x0000000400067c82 */ /* 0x000fe20008000000 */
[----:B------:R-:W-:Y:S01]  /*4870*/  UMOV UR7, 0x40000040 ;  /* 0x4000004000077882 */ /* 0x000fe20000000000 */
        /* <DEDUP_REMOVED lines=35> */
[----:B------:R-:W-:Y:S02]  /*4ab0*/  WARPGROUP.DEPBAR.LE gsb0, 0x0 ;  /* 0x00008000000079c5 */ /* 0x000fe40000010000 */
[----:B------:R-:W-:-:S15]  /*4ac0*/  WARPGROUP.ARRIVE ;  /* 0x00000000000079c5 */ /* 0x000fde0000000000 */
[----:B------:R-:W-:-:S08]  /*4ad0*/  NOP ;  /* 0x0000000000007918 */ /* 0x000fd00000000000 */
[----:B------:R-:W-:Y:S03]  /*4ae0*/  HGMMA.64x256x16.F32 R24, R152, gdesc[UR4].tnspB, R24, gsb0 ;  /* 0x43e0000498187df0 */ /* 0x000fe60008000818 */
[----:B------:R-:W-:Y:S02]  /*4af0*/  WARPGROUP.DEPBAR.LE gsb0, 0x0 ;  /* 0x00008000000079c5 */ /* 0x000fe40000010000 */
[----:B------:R-:W-:Y:S05]  /*4b00*/  @!P0 BRA `(.L_x_21) ;  /* 0x0000000000048947 */ /* 0x000fea0003800000 */
[----:B------:R-:W-:Y:S01]  /*4b10*/  BPT.TRAP 0x1 ;  /* 0x000000040000795c */ /* 0x000fe20000300000 */
.L_x_21:
[----:B------:R-:W-:Y:S01]  /*4b20*/  UISETP.GT.U32.AND UP0, UPT, UR14, 0x1, UPT ;  /* 0x000000010e00788c */ /* 0x000fe2000bf04070 */
[----:B-1----:R-:W-:Y:S01]  /*4b30*/  MOV R6, RZ ;  /* 0x000000ff00067202 */ /* 0x002fe20000000f00 */
[----:B------:R-:W-:-:S04]  /*4b40*/  UIADD3 UR4, UR61, 0x60028, URZ ;  /* 0x000600283d047890 */ /* 0x000fc8000fffe03f */
[----:B------:R-:W-:Y:S01]  /*4b50*/  PLOP3.LUT P1, PT, PT, PT, UP0, 0x80, 0x0 ;  /* 0x000000000000781c */ /* 0x000fe20003f2f008 */
[----:B------:R-:W-:-:S09]  /*4b60*/  UPRMT UR4, URZ, 0x654, UR4 ;  /* 0x000006543f047896 */ /* 0x000fd20008000004 */
[----:B------:R-:W-:Y:S03]  /*4b70*/  SYNCS.ARRIVE.TRANS64.RED.A1T0 RZ, [UR4], RZ ;  /* 0x000000ffffff79a7 */ /* 0x000fe60008100404 */
[----:B------:R-:W-:Y:S05]  /*4b80*/  @P1 BRA `(.L_x_22) ;  /* 0x0000000000041947 */ /* 0x000fea0003800000 */
[----:B------:R-:W-:Y:S01]  /*4b90*/  BPT.TRAP 0x1 ;  /* 0x000000040000795c */ /* 0x000fe20000300000 */
.L_x_22:
[C---:B------:R-:W-:Y:S01]  /*4ba0*/  ISETP.GE.AND P2, PT, R13.reuse, 0x101, PT ;  /* 0x000001010d00780c */ /* 0x040fe20003f46270 */
[----:B------:R-:W-:Y:S01]  /*4bb0*/  UMOV UR60, 0x1 ;  /* 0x00000001003c7882 */ /* 0x000fe20000000000 */
[----:B------:R-:W-:Y:S01]  /*4bc0*/  IADD3 R15, R13, 0x7f, RZ ;  /* 0x0000007f0d0f7810 */ /* 0x000fe20007ffe0ff */
[----:B------:R-:W-:Y:S01]  /*4bd0*/  UMOV UR4, 0x2 ;  /* 0x0000000200047882 */ /* 0x000fe20000000000 */
[----:B------:R-:W-:Y:S02]  /*4be0*/  IADD3 R5, R5, 0x80, RZ ;  /* 0x0000008005057810 */ /* 0x000fe40007ffe0ff */
[----:B------:R-:W-:-:S04]  /*4bf0*/  SHF.R.S32.HI R16, RZ, 0x1f, R15 ;  /* 0x0000001fff107819 */ /* 0x000fc8000001140f */
[----:B------:R-:W-:-:S04]  /*4c00*/  LEA.HI R16, R16, R15, RZ, 0x7 ;  /* 0x0000000f10107211 */ /* 0x000fc800078f38ff */
[----:B------:R-:W-:Y:S01]  /*4c10*/  LEA.HI.SX32 R13, R16, 0xffffffff, 0x19 ;  /* 0xffffffff100d7811 */ /* 0x000fe200078fcaff */
[----:B------:R-:W-:Y:S06]  /*4c20*/  @!P2 BRA `(.L_x_23) ;  /* 0x000000340040a947 */ /* 0x000fec0003800000 */
[----:B------:R-:W-:Y:S01]  /*4c30*/  MOV R15, R12 ;  /* 0x0000000c000f7202 */ /* 0x000fe20000000f00 */
[----:B------:R-:W-:Y:S01]  /*4c40*/  UMOV UR4, 0x2 ;  /* 0x0000000200047882 */ /* 0x000fe20000000000 */
[----:B------:R-:W-:Y:S01]  /*4c50*/  MOV R17, R14 ;  /* 0x0000000e00117202 */ /* 0x000fe20000000f00 */
[----:B------:R-:W-:Y:S01]  /*4c60*/  UMOV UR60, 0x1 ;  /* 0x00000001003c7882 */ /* 0x000fe20000000000 */
[----:B------:R-:W-:Y:S01]  /*4c70*/  MOV R6, RZ ;  /* 0x000000ff00067202 */ /* 0x000fe20000000f00 */
[----:B------:R-:W-:-:S06]  /*4c80*/  ULDC UR5, c[0x0][0x604] ;  /* 0x0001810000057ab9 */ /* 0x000fcc0000000800 */
.L_x_34:
[----:B------:R-:W-:-:S13]  /*4c90*/  PLOP3.LUT P3, PT, PT, PT, UP1, 0x80, 0x0 ;  /* 0x000000000000781c */ /* 0x000fda0003f6f018 */
[----:B------:R-:W-:Y:S05]  /*4ca0*/  @!P3 BRA `(.L_x_24) ;  /* 0x000000000004b947 */ /* 0x000fea0003800000 */
[----:B------:R-:W-:Y:S01]  /*4cb0*/  BPT.TRAP 0x1 ;  /* 0x000000040000795c */ /* 0x000fe20000300000 */
.L_x_24:
[----:B------:R-:W-:Y:S01]  /*4cc0*/  ULEA UR6, UR4, UR61, 0x3 ;  /* 0x0000003d04067291 */ /* 0x000fe2000f8e183f */
[----:B------:R-:W-:-:S08]  /*4cd0*/  SHF.L.U32 R12, R6, 0x1f, RZ ;  /* 0x0000001f060c7819 */ /* 0x000fd000000006ff */
[----:B------:R-:W1:Y:S02]  /*4ce0*/  SYNCS.PHASECHK.TRANS64.TRYWAIT P2, [UR6+0x60000], R12 ;  /* 0x0600000cff0075a7 */ /* 0x000e640008040146 */
[----:B-1----:R-:W-:Y:S05]  /*4cf0*/  @!P2 BRA `(.L_x_25) ;  /* 0x000000b400e0a947 */ /* 0x002fea0003800000 */
.L_x_117:
[----:B------:R-:W-:Y:S01]  /*4d00*/  R2UR UR6, R0 ;  /* 0x00000000000672ca */ /* 0x000fe200000e0000 */
[----:B------:R-:W-:Y:S01]  /*4d10*/  WARPGROUP.ARRIVE ;  /* 0x00000000000079c5 */ /* 0x000fe20000000000 */
[----:B-1----:R-:W-:Y:S01]  /*4d20*/  MOV R12, UR45 ;  /* 0x0000002d000c7c02 */ /* 0x002fe20008000f00 */
[----:B------:R-:W-:Y:S01]  /*4d30*/  UMOV UR47, 0x40000040 ;  /* 0x40000040002f7882 */ /* 0x000fe20000000000 */
[----:B------:R-:W-:Y:S01]  /*4d40*/  MOV R14, UR44 ;  /* 0x0000002c000e7c02 */ /* 0x000fe20008000f00 */
[----:B------:R-:W-:Y:S01]  /*4d50*/  UMOV UR51, 0x40000040 ;  /* 0x4000004000337882 */ /* 0x000fe20000000000 */
[----:B------:R-:W-:Y:S01]  /*4d60*/  R2UR UR44, R226 ;  /* 0x00000000e22c72ca */ /* 0x000fe200000e0000 */
[----:B------:R-:W-:Y:S01]  /*4d70*/  UMOV UR59, 0x40000040 ;  /* 0x40000040003b7882 */ /* 0x000fe20000000000 */
[----:B------:R-:W-:Y:S01]  /*4d80*/  R2UR UR45, R227 ;  /* 0x00000000e32d72ca */ /* 0x000fe200000e0000 */
[----:B------:R-:W-:Y:S01]  /*4d90*/  UMOV UR55, 0x40000040 ;  /* 0x4000004000377882 */ /* 0x000fe20000000000 */
[----:B------:R-:W-:Y:S01]  /*4da0*/  MOV R16, UR49 ;  /* 0x0000003100107c02 */ /* 0x000fe20008000f00 */
[----:B------:R-:W-:Y:S01]  /*4db0*/  UMOV UR11, 0x40000040 ;  /* 0x40000040000b7882 */ /* 0x000fe20000000000 */
[----:B------:R-:W-:Y:S01]  /*4dc0*/  MOV R18, UR48 ;  /* 0x0000003000127c02 */ /* 0x000fe20008000f00 */
[----:B------:R-:W-:Y:S01]  /*4dd0*/  ULEA UR6, UR4, UR6, 0xc ;  /* 0x0000000604067291 */ /* 0x000fe2000f8e603f */
[----:B------:R-:W-:Y:S01]  /*4de0*/  R2UR UR48, R224 ;  /* 0x00000000e03072ca */ /* 0x000fe200000e0000 */
[----:B------:R-:W-:Y:S01]  /*4df0*/  UMOV UR15, 0x40000040 ;  /* 0x40000040000f7882 */ /* 0x000fe20000000000 */
[----:B------:R-:W-:Y:S01]  /*4e00*/  R2UR UR49, R225 ;  /* 0x00000000e13172ca */ /* 0x000fe200000e0000 */
[----:B------:R-:W-:Y:S01]  /*4e10*/  UIADD3 UR7, UR6, 0x2, URZ ;  /* 0x0000000206077890 */ /* 0x000fe2000fffe03f */
[----:B------:R-:W-:Y:S01]  /*4e20*/  MOV R19, UR57 ;  /* 0x0000003900137c02 */ /* 0x000fe20008000f00 */
[----:B------:R-:W-:Y:S01]  /*4e30*/  UIADD3 UR10, UR6, 0x400, URZ ;  /* 0x00000400060a7890 */ /* 0x000fe2000fffe03f */
[----:B------:R-:W-:Y:S01]  /*4e40*/  MOV R20, UR56 ;  /* 0x0000003800147c02 */ /* 0x000fe20008000f00 */
[----:B------:R-:W-:Y:S01]  /*4e50*/  UMOV UR46, UR6 ;  /* 0x00000006002e7c82 */ /* 0x000fe20008000000 */
[----:B------:R-:W-:Y:S01]  /*4e60*/  R2UR UR56, R222 ;  /* 0x00000000de3872ca */ /* 0x000fe200000e0000 */
[----:B------:R-:W-:Y:S01]  /*4e70*/  HGMMA.64x128x16.F32 R152, gdesc[UR44], RZ, !UPT, gsb0 ;  /* 0x01e000002c9879f0 */ /* 0x000fe2000c0008ff */
[----:B------:R-:W-:Y:S01]  /*4e80*/  UMOV UR50, UR7 ;  /* 0x0000000700327c82 */ /* 0x000fe20008000000 */
[----:B------:R-:W-:Y:S01]  /*4e90*/  R2UR UR57, R223 ;  /* 0x00000000df3972ca */ /* 0x000fe200000e0000 */
[----:B------:R-:W-:Y:S01]  /*4ea0*/  UIADD3 UR7, UR6, 0x4, URZ ;  /* 0x0000000406077890 */ /* 0x000fe2000fffe03f */
[----:B------:R-:W-:Y:S01]  /*4eb0*/  R2UR UR52, R10 ;  /* 0x000000000a3472ca */ /* 0x000fe200000e0000 */
[----:B------:R-:W-:Y:S01]  /*4ec0*/  UIADD3 UR14, UR6, 0x402, URZ ;  /* 0x00000402060e7890 */ /* 0x000fe2000fffe03f */
[----:B------:R-:W-:Y:S01]  /*4ed0*/  R2UR UR53, R11 ;  /* 0x000000000b3572ca */ /* 0x000fe200000e0000 */
[----:B------:R-:W-:Y:S01]  /*4ee0*/  UIADD3 UR18, UR6, 0x404, URZ ;  /* 0x0000040406127890 */ /* 0x000fe2000fffe03f */
[----:B------:R-:W-:Y:S01]  /*4ef0*/  R2UR UR45, R12 ;  /* 0x000000000c2d72ca */ /* 0x000fe200000e0000 */
[----:B------:R-:W-:Y:S01]  /*4f00*/  UMOV UR19, 0x40000040 ;  /* 0x4000004000137882 */ /* 0x000fe20000000000 */
[----:B------:R-:W-:Y:S01]  /*4f10*/  UMOV UR58, UR7 ;  /* 0x00000007003a7c82 */ /* 0x000fe20008000000 */
[----:B------:R-:W-:Y:S01]  /*4f20*/  UIADD3 UR7, UR6, 0x6, URZ ;  /* 0x0000000606077890 */ /* 0x000fe2000fffe03f */
[----:B------:R-:W-:Y:S01]  /*4f30*/  R2UR UR44, R14 ;  /* 0x000000000e2c72ca */ /* 0x000fe200000e0000 */
[----:B------:R-:W-:Y:S01]  /*4f40*/  UIADD3 UR22, UR6, 0x406, URZ ;  /* 0x0000040606167890 */ /* 0x000fe2000fffe03f */
[----:B------:R-:W-:Y:S01]  /*4f50*/  UMOV UR23, 0x40000040 ;  /* 0x4000004000177882 */ /* 0x000fe20000000000 */
[----:B------:R-:W-:-:S03]  /*4f60*/  UIADD3 UR26, UR6, 0x800, URZ ;  /* 0x00000800061a7890 */ /* 0x000fc6000fffe03f */
[----:B------:R-:W-:Y:S01]  /*4f70*/  UMOV UR54, UR7 ;  /* 0x0000000700367c82 */ /* 0x000fe20008000000 */
        /* <DEDUP_REMOVED lines=11> */
[----:B------:R-:W-:-:S04]  /*5030*/  UIADD3 UR4, UR4, 0x1, URZ ;  /* 0x0000000104047890 */ /* 0x000fc8000fffe03f */
[----:B------:R-:W-:-:S04]  /*5040*/  UISETP.NE.AND UP0, UPT, UR4, 0x5, UPT ;  /* 0x000000050400788c */ /* 0x000fc8000bf05270 */
[----:B------:R-:W-:Y:S01]  /*5050*/  USEL UR4, UR4, URZ, UP0 ;  /* 0x0000003f04047287 */ /* 0x000fe20008000000 */
[----:B------:R-:W-:Y:S02]  /*5060*/  WARPGROUP.DEPBAR.LE gsb0, 0x0 ;  /* 0x00008000000079c5 */ /* 0x000fe40000010000 */
[----:B------:R-:W-:-:S06]  /*5070*/  WARPGROUP.ARRIVE ;  /* 0x00000000000079c5 */ /* 0x000fcc0000000000 */
[----:B------:R-:W-:Y:S01]  /*5080*/  HGMMA.64x128x16.F32 R152, gdesc[UR48], R152, gsb0 ;  /* 0x01e00000309879f0 */ /* 0x000fe20008000898 */
[----:B------:R-:W-:Y:S01]  /*5090*/  R2UR UR49, R16 ;  /* 0x00000000103172ca */ /* 0x000fe200000e0000 */
[----:B------:R-:W-:Y:S01]  /*50a0*/  UIADD3 UR50, UR6, 0xc04, URZ ;  /* 0x00000c0406327890 */ /* 0x000fe2000fffe03f */
[----:B------:R-:W-:Y:S01]  /*50b0*/  R2UR UR48, R18 ;  /* 0x00000000123072ca */ /* 0x000fe200000e0000 */
[----:B------:R-:W-:Y:S01]  /*50c0*/  UMOV UR51, 0x40000040 ;  /* 0x4000004000337882 */ /* 0x000fe20000000000 */
[----:B------:R-:W-:Y:S02]  /*50d0*/  WARPGROUP.DEPBAR.LE gsb0, 0x0 ;  /* 0x00008000000079c5 */ /* 0x000fe40000010000 */
[----:B------:R-:W-:-:S06]  /*50e0*/  WARPGROUP.ARRIVE ;  /* 0x00000000000079c5 */ /* 0x000fcc0000000000 */
[----:B------:R-:W-:Y:S01]  /*50f0*/  HGMMA.64x128x16.F32 R152, gdesc[UR56], R152, gsb0 ;  /* 0x01e00000389879f0 */ /* 0x000fe20008000898 */
[----:B------:R-:W-:Y:S01]  /*5100*/  R2UR UR57, R19 ;  /* 0x00000000133972ca */ /* 0x000fe200000e0000 */
[----:B------:R-:W-:Y:S01]  /*5110*/  UIADD3 UR58, UR6, 0xc06, URZ ;  /* 0x00000c06063a7890 */ /* 0x000fe2000fffe03f */
[----:B------:R-:W-:Y:S01]  /*5120*/  R2UR UR56, R20 ;  /* 0x00000000143872ca */ /* 0x000fe200000e0000 */
[----:B------:R-:W-:Y:S01]  /*5130*/  UMOV UR59, 0x40000040 ;  /* 0x40000040003b7882 */ /* 0x000fe20000000000 */
[----:B------:R-:W-:-:S06]  /*5140*/  USEL UR6, URZ, 0x1, UP0 ;  /* 0x000000013f067887 */ /* 0x000fcc0008000000 */
[----:B------:R-:W-:Y:S01]  /*5150*/  LOP3.LUT R6, R6, UR6, RZ, 0x3c, !PT ;  /* 0x0000000606067c12 */ /* 0x000fe2000f8e3cff */
[----:B------:R-:W-:Y:S02]  /*5160*/  WARPGROUP.DEPBAR.LE gsb0, 0x0 ;  /* 0x00008000000079c5 */ /* 0x000fe40000010000 */
[----:B------:R-:W-:-:S06]  /*5170*/  WARPGROUP.ARRIVE ;  /* 0x00000000000079c5 */ /* 0x000fcc0000000000 */
[----:B------:R-:W-:Y:S03]  /*5180*/  HGMMA.64x128x16.F32 R152, gdesc[UR52], R152, gsb0 ;  /* 0x01e00000349879f0 */ /* 0x000fe60008000898 */
[----:B------:R-:W-:Y:S02]  /*5190*/  WARPGROUP.DEPBAR.LE gsb0, 0x0 ;  /* 0x00008000000079c5 */ /* 0x000fe40000010000 */
[----:B------:R-:W-:-:S07]  /*51a0*/  WARPGROUP.ARRIVE ;  /* 0x00000000000079c5 */ /* 0x000fce0000000000 */
        /* <DEDUP_REMOVED lines=35> */
[----:B------:R-:W-:Y:S05]  /*53e0*/  @!P3 BRA `(.L_x_26) ;  /* 0x000000000004b947 */ /* 0x000fea0003800000 */
[----:B------:R-:W-:Y:S01]  /*53f0*/  BPT.TRAP 0x1 ;  /* 0x000000040000795c */ /* 0x000fe20000300000 */
.L_x_26:
[----:B------:R-:W-:Y:S01]  /*5400*/  FMNMX R12, R152, R15, !PT ;  /* 0x0000000f980c7209 */ /* 0x000fe20007800000 */
[----:B------:R-:W-:Y:S01]  /*5410*/  ULEA UR6, UR4, UR61, 0x3 ;  /* 0x0000003d04067291 */ /* 0x000fe2000f8e183f */
[----:B------:R-:W-:Y:S02]  /*5420*/  FMNMX R20, R154, R17, !PT ;  /* 0x000000119a147209 */ /* 0x000fe40007800000 */
[----:B------:R-:W-:Y:S02]  /*5430*/  FMNMX R19, R153, R12, !PT ;  /* 0x0000000c99137209 */ /* 0x000fe40007800000 */
[----:B------:R-:W-:Y:S02]  /*5440*/  FMNMX R21, R155, R20, !PT ;  /* 0x000000149b157209 */ /* 0x000fe40007800000 */
[----:B------:R-:W-:Y:S02]  /*5450*/  FMNMX R12, R156, R19, !PT ;  /* 0x000000139c0c7209 */ /* 0x000fe40007800000 */
[----:B------:R-:W-:-:S02]  /*5460*/  FMNMX R20, R158, R21, !PT ;  /* 0x000000159e147209 */ /* 0x000fc40007800000 */
[----:B------:R-:W-:-:S04]  /*5470*/  FMNMX R19, R157, R12, !PT ;  /* 0x0000000c9d137209 */ /* 0x000fc80007800000 */
        /* <DEDUP_REMOVED lines=27> */
[----:B------:R-:W-:-:S05]  /*5630*/  FMNMX R14, R213, R12, !PT ;  /* 0x0000000cd50e7209 */ /* 0x000fca0007800000 */
[----:B------:R-:W1:Y:S02]  /*5640*/  SHFL.BFLY PT, R19, R14, 0x1, 0x1f ;  /* 0x0c201f000e137f89 */ /* 0x000e6400000e0000 */
[----:B-1----:R-:W-:-:S05]  /*5650*/  FMNMX R19, R14, R19, !PT ;  /* 0x000000130e137209 */ /* 0x002fca0007800000 */
[----:B------:R-:W1:Y:S02]  /*5660*/  SHFL.BFLY PT, R12, R19, 0x2, 0x1f ;  /* 0x0c401f00130c7f89 */ /* 0x000e6400000e0000 */
[----:B-1----:R-:W-:Y:S02]  /*5670*/  FMNMX R12, R19, R12, !PT ;  /* 0x0000000c130c7209 */ /* 0x002fe40007800000 */
[----:B------:R-:W-:Y:S02]  /*5680*/  FMNMX R19, R159, R20, !PT ;  /* 0x000000149f137209 */ /* 0x000fe40007800000 */
[----:B------:R-:W-:Y:S02]  /*5690*/  FSETP.NEU.AND P2, PT, R12, -INF , PT ;  /* 0xff8000000c00780b */ /* 0x000fe40003f4d000 */
[----:B------:R-:W-:Y:S02]  /*56a0*/  FMNMX R14, R162, R19, !PT ;  /* 0x00000013a20e7209 */ /* 0x000fe40007800000 */
[----:B------:R-:W-:-:S02]  /*56b0*/  FSEL R16, R12, RZ, P2 ;  /* 0x000000ff0c107208 */ /* 0x000fc40001000000 */
[----:B------:R-:W-:-:S03]  /*56c0*/  FMNMX R19, R163, R14, !PT ;  /* 0x0000000ea3137209 */ /* 0x000fc60007800000 */
[----:B------:R-:W-:Y:S01]  /*56d0*/  FMUL R18, R16, UR5 ;  /* 0x0000000510127c20 */ /* 0x000fe20008400000 */
[----:B------:R-:W-:Y:S01]  /*56e0*/  FMNMX R14, R166, R19, !PT ;  /* 0x00000013a60e7209 */ /* 0x000fe20007800000 */
[----:B------:R-:W-:Y:S02]  /*56f0*/  FADD R16, -R16, R15 ;  /* 0x0000000f10107221 */ /* 0x000fe40000000100 */
[--C-:B------:R-:W-:Y:S01]  /*5700*/  FFMA R152, R152, UR5, -R18.reuse ;  /* 0x0000000598987c23 */ /* 0x100fe20008000812 */
[--C-:B------:R-:W-:Y:S01]  /*5710*/  FFMA R153, R153, UR5, -R18.reuse ;  /* 0x0000000599997c23 */ /* 0x100fe20008000812 */
[--C-:B------:R-:W-:Y:S01]  /*5720*/  FFMA R20, R161, UR5, -R18.reuse ;  /* 0x00000005a1147c23 */ /* 0x100fe20008000812 */
[--C-:B------:R-:W-:Y:S01]  /*5730*/  FFMA R221, R157, UR5, -R18.reuse ;  /* 0x000000059ddd7c23 */ /* 0x100fe20008000812 */
[--C-:B------:R-:W-:Y:S01]  /*5740*/  FFMA R156, R156, UR5, -R18.reuse ;  /* 0x000000059c9c7c23 */ /* 0x100fe20008000812 */
[----:B------:R-:W-:Y:S01]  /*5750*/  FSETP.GEU.AND P6, PT, R152, -126, PT ;  /* 0xc2fc00009800780b */ /* 0x000fe20003fce000 */
        /* <DEDUP_REMOVED lines=9> */
[----:B------:R-:W-:Y:S01]  /*57f0*/  FMNMX R19, R167, R14, !PT ;  /* 0x0000000ea7137209 */ /* 0x000fe20007800000 */
[--C-:B------:R-:W-:Y:S01]  /*5800*/  FFMA R169, R169, UR5, -R18.reuse ;  /* 0x00000005a9a97c23 */ /* 0x100fe20008000812 */
[--C-:B------:R-:W-:Y:S01]  /*5810*/  FFMA R22, R173, UR5, -R18.reuse ;  /* 0x00000005ad167c23 */ /* 0x100fe20008000812 */
[----:B------:R-:W-:Y:S01]  /*5820*/  @!P6 FMUL R152, R152, 0.5 ;  /* 0x3f0000009898e820 */ /* 0x000fe20000400000 */
[----:B------:R-:W-:Y:S01]  /*5830*/  FMNMX R14, R170, R19, !PT ;  /* 0x00000013aa0e7209 */ /* 0x000fe20007800000 */
[----:B------:R-:W-:Y:S01]  /*5840*/  @!P3 FMUL R153, R153, 0.5 ;  /* 0x3f0000009999b820 */ /* 0x000fe20000400000 */
[--C-:B------:R-:W-:Y:S01]  /*5850*/  FFMA R23, R181, UR5, -R18.reuse ;  /* 0x00000005b5177c23 */ /* 0x100fe20008000812 */
[----:B------:R-:W1:Y:S01]  /*5860*/  MUFU.EX2 R219, R152 ;  /* 0x0000009800db7308 */ /* 0x000e620000000800 */
[----:B------:R-:W-:Y:S01]  /*5870*/  @!P5 FMUL R221, R221, 0.5 ;  /* 0x3f000000ddddd820 */ /* 0x000fe20000400000 */
[----:B------:R-:W-:Y:S01]  /*5880*/  @!P4 FMUL R156, R156, 0.5 ;  /* 0x3f0000009c9cc820 */ /* 0x000fe20000400000 */
[----:B------:R-:W-:Y:S01]  /*5890*/  FMNMX R19, R171, R14, !PT ;  /* 0x0000000eab137209 */ /* 0x000fe20007800000 */
[----:B------:R-:W-:Y:S01]  /*58a0*/  @!P2 FMUL R160, R160, 0.5 ;  /* 0x3f000000a0a0a820 */ /* 0x000fe20000400000 */
[--C-:B------:R-:W-:Y:S01]  /*58b0*/  FFMA R176, R176, UR5, -R18.reuse ;  /* 0x00000005b0b07c23 */ /* 0x100fe20008000812 */
[--C-:B------:R-:W-:Y:S01]  /*58c0*/  FFMA R165, R180, UR5, -R18.reuse ;  /* 0x00000005b4a57c23 */ /* 0x100fe20008000812 */
[----:B------:R-:W-:Y:S01]  /*58d0*/  FMNMX R14, R174, R19, !PT ;  /* 0x00000013ae0e7209 */ /* 0x000fe20007800000 */
[----:B------:R2:W3:Y:S01]  /*58e0*/  MUFU.EX2 R157, R153 ;  /* 0x00000099009d7308 */ /* 0x0004e20000000800 */
[--C-:B------:R-:W-:Y:S01]  /*58f0*/  FFMA R185, R185, UR5, -R18.reuse ;  /* 0x00000005b9b97c23 */ /* 0x100fe20008000812 */
[--C-:B------:R-:W-:Y:S01]  /*5900*/  FFMA R161, R188, UR5, -R18.reuse ;  /* 0x00000005bca17c23 */ /* 0x100fe20008000812 */
[----:B------:R-:W-:Y:S01]  /*5910*/  FMNMX R19, R175, R14, !PT ;  /* 0x0000000eaf137209 */ /* 0x000fe20007800000 */
[--C-:B------:R-:W-:Y:S01]  /*5920*/  FFMA R189, R189, UR5, -R18.reuse ;  /* 0x00000005bdbd7c23 */ /* 0x100fe20008000812 */
[--C-:B------:R-:W-:Y:S01]  /*5930*/  FFMA R193, R193, UR5, -R18.reuse ;  /* 0x00000005c1c17c23 */ /* 0x100fe20008000812 */
[--C-:B------:R-:W-:Y:S01]  /*5940*/  FFMA R196, R196, UR5, -R18.reuse ;  /* 0x00000005c4c47c23 */ /* 0x100fe20008000812 */
[----:B------:R-:W-:Y:S01]  /*5950*/  FMNMX R14, R178, R19, !PT ;  /* 0x00000013b20e7209 */ /* 0x000fe20007800000 */
[----:B------:R4:W5:Y:S01]  /*5960*/  MUFU.EX2 R220, R156 ;  /* 0x0000009c00dc7308 */ /* 0x0009620000000800 */
[----:B-1----:R-:W-:Y:S01]  /*5970*/  @!P6 FMUL R219, R219, R219 ;  /* 0x000000dbdbdbe220 */ /* 0x002fe20000400000 */
[----:B------:R-:W-:Y:S01]  /*5980*/  FSETP.GEU.AND P6, PT, R20, -126, PT ;  /* 0xc2fc00001400780b */ /* 0x000fe20003fce000 */
[--C-:B--2---:R-:W-:Y:S01]  /*5990*/  FFMA R153, R201, UR5, -R18.reuse ;  /* 0x00000005c9997c23 */ /* 0x104fe20008000812 */
[----:B------:R-:W-:Y:S01]  /*59a0*/  FMNMX R19, R179, R14, !PT ;  /* 0x0000000eb3137209 */ /* 0x000fe20007800000 */
[--C-:B------:R-:W-:Y:S01]  /*59b0*/  FFMA R152, R208, UR5, -R18.reuse ;  /* 0x00000005d0987c23 */ /* 0x100fe20008000812 */
[----:B------:R-:W-:-:S02]  /*59c0*/  FFMA R212, R212, UR5, -R18 ;  /* 0x00000005d4d47c23 */ /* 0x000fc40008000812 */
[----:B------:R-:W1:Y:S01]  /*59d0*/  MUFU.EX2 R221, R221 ;  /* 0x000000dd00dd7308 */ /* 0x000e620000000800 */
[----:B---3--:R-:W-:Y:S01]  /*59e0*/  @!P3 FMUL R157, R157, R157 ;  /* 0x0000009d9d9db220 */ /* 0x008fe20000400000 */
[----:B------:R-:W-:Y:S01]  /*59f0*/  FSETP.GEU.AND P3, PT, R164, -126, PT ;  /* 0xc2fc0000a400780b */ /* 0x000fe20003f6e000 */
[----:B----4-:R-:W-:Y:S01]  /*5a00*/  FFMA R156, R200, UR5, -R18 ;  /* 0x00000005c89c7c23 */ /* 0x010fe20008000812 */
[----:B------:R-:W-:-:S03]  /*5a10*/  FMNMX R14, R182, R19, !PT ;  /* 0x00000013b60e7209 */ /* 0x000fc60007800000 */
[----:B------:R-:W-:Y:S01]  /*5a20*/  @!P6 FMUL R20, R20, 0.5 ;  /* 0x3f0000001414e820 */ /* 0x000fe20000400000 */
[----:B------:R2:W3:Y:S01]  /*5a30*/  MUFU.EX2 R217, R160 ;  /* 0x000000a000d97308 */ /* 0x0004e20000000800 */
[----:B-----5:R-:W-:Y:S01]  /*5a40*/  @!P4 FMUL R220, R220, R220 ;  /* 0x000000dcdcdcc220 */ /* 0x020fe20000400000 */
[----:B------:R-:W-:Y:S02]  /*5a50*/  FSETP.GEU.AND P4, PT, R21, -126, PT ;  /* 0xc2fc00001500780b */ /* 0x000fe40003f8e000 */
[----:B------:R-:W-:-:S03]  /*5a60*/  FMNMX R19, R183, R14, !PT ;  /* 0x0000000eb7137209 */ /* 0x000fc60007800000 */
[----:B------:R-:W-:Y:S01]  /*5a70*/  @!P3 FMUL R164, R164, 0.5 ;  /* 0x3f000000a4a4b820 */ /* 0x000fe20000400000 */
[----:B------:R-:W4:Y:S01]  /*5a80*/  MUFU.EX2 R20, R20 ;  /* 0x0000001400147308 */ /* 0x000f220000000800 */
[----:B-1----:R-:W-:Y:S01]  /*5a90*/  @!P5 FMUL R221, R221, R221 ;  /* 0x000000ddddddd220 */ /* 0x002fe20000400000 */
[----:B------:R-:W-:Y:S01]  /*5aa0*/  FSETP.GEU.AND P5, PT, R168, -126, PT ;  /* 0xc2fc0000a800780b */ /* 0x000fe20003fae000 */
[----:B--2---:R-:W-:Y:S01]  /*5ab0*/  FFMA R160, R192, UR5, -R18 ;  /* 0x00000005c0a07c23 */ /* 0x004fe20008000812 */
[----:B------:R-:W-:-:S03]  /*5ac0*/  FMNMX R14, R186, R19, !PT ;  /* 0x00000013ba0e7209 */ /* 0x000fc60007800000 */
[----:B------:R-:W-:Y:S01]  /*5ad0*/  @!P4 FMUL R21, R21, 0.5 ;  /* 0x3f0000001515c820 */ /* 0x000fe20000400000 */
[----:B------:R1:W2:Y:S01]  /*5ae0*/  MUFU.EX2 R218, R164 ;  /* 0x000000a400da7308 */ /* 0x0002a20000000800 */
[----:B---3--:R-:W-:Y:S01]  /*5af0*/  @!P2 FMUL R217, R217, R217 ;  /* 0x000000d9d9d9a220 */ /* 0x008fe20000400000 */
[----:B------:R-:W-:Y:S02]  /*5b00*/  FSETP.GEU.AND P2, PT, R169, -126, PT ;  /* 0xc2fc0000a900780b */ /* 0x000fe40003f4e000 */
[----:B------:R-:W-:-:S03]  /*5b10*/  FMNMX R19, R187, R14, !PT ;  /* 0x0000000ebb137209 */ /* 0x000fc60007800000 */
[----:B------:R-:W-:Y:S01]  /*5b20*/  @!P5 FMUL R168, R168, 0.5 ;  /* 0x3f000000a8a8d820 */ /* 0x000fe20000400000 */
[----:B------:R-:W3:Y:S01]  /*5b30*/  MUFU.EX2 R21, R21 ;  /* 0x0000001500157308 */ /* 0x000ee20000000800 */
[----:B----4-:R-:W-:Y:S01]  /*5b40*/  @!P6 FMUL R20, R20, R20 ;  /* 0x000000141414e220 */ /* 0x010fe20000400000 */
[----:B------:R-:W-:Y:S01]  /*5b50*/  FSETP.GEU.AND P6, PT, R216, -126, PT ;  /* 0xc2fc0000d800780b */ /* 0x000fe20003fce000 */
[--C-:B-1----:R-:W-:Y:S01]  /*5b60*/  FFMA R164, R184, UR5, -R18.reuse ;  /* 0x00000005b8a47c23 */ /* 0x102fe20008000812 */
[----:B------:R-:W-:Y:S01]  /*5b70*/  FMNMX R14, R190, R19, !PT ;  /* 0x00000013be0e7209 */ /* 0x000fe20007800000 */
[--C-:B------:R-:W-:Y:S01]  /*5b80*/  FFMA R184, R197, UR5, -R18.reuse ;  /* 0x00000005c5b87c23 */ /* 0x100fe20008000812 */
[----:B------:R-:W-:Y:S01]  /*5b90*/  FFMA R197, R209, UR5, -R18 ;  /* 0x00000005d1c57c23 */ /* 0x000fe20008000812 */
[----:B------:R-:W-:Y:S01]  /*5ba0*/  @!P2 FMUL R169, R169, 0.5 ;  /* 0x3f000000a9a9a820 */ /* 0x000fe20000400000 */
[----:B------:R1:W4:Y:S01]  /*5bb0*/  MUFU.EX2 R173, R168 ;  /* 0x000000a800ad7308 */ /* 0x0003220000000800 */
[----:B--2---:R-:W-:Y:S01]  /*5bc0*/  @!P3 FMUL R218, R218, R218 ;  /* 0x000000dadadab220 */ /* 0x004fe20000400000 */
[----:B------:R-:W-:-:S02]  /*5bd0*/  FSETP.GEU.AND P3, PT, R22, -126, PT ;  /* 0xc2fc00001600780b */ /* 0x000fc40003f6e000 */
[----:B------:R-:W-:-:S03]  /*5be0*/  FMNMX R19, R191, R14, !PT ;  /* 0x0000000ebf137209 */ /* 0x000fc60007800000 */
[----:B------:R-:W-:Y:S01]  /*5bf0*/  @!P6 FMUL R216, R216, 0.5 ;  /* 0x3f000000d8d8e820 */ /* 0x000fe20000400000 */
[----:B------:R-:W2:Y:S01]  /*5c00*/  MUFU.EX2 R172, R169 ;  /* 0x000000a900ac7308 */ /* 0x000ea20000000800 */
[----:B-1----:R-:W-:Y:S01]  /*5c10*/  FFMA R168, R177, UR5, -R18 ;  /* 0x00000005b1a87c23 */ /* 0x002fe20008000812 */
[----:B---3--:R-:W-:Y:S01]  /*5c20*/  @!P4 FMUL R21, R21, R21 ;  /* 0x000000151515c220 */ /* 0x008fe20000400000 */
[----:B------:R-:W-:Y:S02]  /*5c30*/  FSETP.GEU.AND P4, PT, R176, -126, PT ;  /* 0xc2fc0000b000780b */ /* 0x000fe40003f8e000 */
[----:B------:R-:W-:Y:S02]  /*5c40*/  FMNMX R14, R194, R19, !PT ;  /* 0x00000013c20e7209 */ /* 0x000fe40007800000 */
[----:B------:R-:W-:Y:S01]  /*5c50*/  @!P3 FMUL R22, R22, 0.5 ;  /* 0x3f0000001616b820 */ /* 0x000fe20000400000 */
[----:B------:R-:W1:Y:S01]  /*5c60*/  MUFU.EX2 R216, R216 ;  /* 0x000000d800d87308 */ /* 0x000e620000000800 */
[----:B----4-:R-:W-:Y:S01]  /*5c70*/  @!P5 FMUL R173, R173, R173 ;  /* 0x000000adadadd220 */ /* 0x010fe20000400000 */
[----:B------:R-:W-:-:S02]  /*5c80*/  FSETP.GEU.AND P5, PT, R168, -126, PT ;  /* 0xc2fc0000a800780b */ /* 0x000fc40003fae000 */
[----:B------:R-:W-:-:S04]  /*5c90*/  FMNMX R19, R195, R14, !PT ;  /* 0x0000000ec3137209 */ /* 0x000fc80007800000 */
[----:B------:R-:W3:Y:S01]  /*5ca0*/  MUFU.EX2 R22, R22 ;  /* 0x0000001600167308 */ /* 0x000ee20000000800 */
[----:B--2---:R-:W-:Y:S01]  /*5cb0*/  @!P2 FMUL R172, R172, R172 ;  /* 0x000000acacaca220 */ /* 0x004fe20000400000 */
[----:B------:R-:W-:Y:S01]  /*5cc0*/  @!P4 FMUL R176, R176, 0.5 ;  /* 0x3f000000b0b0c820 */ /* 0x000fe20000400000 */
[----:B------:R-:W-:Y:S02]  /*5cd0*/  FSETP.GEU.AND P2, PT, R165, -126, PT ;  /* 0xc2fc0000a500780b */ /* 0x000fe40003f4e000 */
[----:B------:R-:W-:Y:S02]  /*5ce0*/  FMNMX R14, R198, R19, !PT ;  /* 0x00000013c60e7209 */ /* 0x000fe40007800000 */
[----:B------:R-:W-:Y:S01]  /*5cf0*/  @!P5 FMUL R168, R168, 0.5 ;  /* 0x3f000000a8a8d820 */ /* 0x000fe20000400000 */
[----:B------:R-:W2:Y:S01]  /*5d00*/  MUFU.EX2 R169, R176 ;  /* 0x000000b000a97308 */ /* 0x000ea20000000800 */
[----:B-1----:R-:W-:Y:S01]  /*5d10*/  @!P6 FMUL R216, R216, R216 ;  /* 0x000000d8d8d8e220 */ /* 0x002fe20000400000 */
[----:B------:R-:W-:-:S02]  /*5d20*/  FSETP.GEU.AND P6, PT, R23, -126, PT ;  /* 0xc2fc00001700780b */ /* 0x000fc40003fce000 */
[----:B------:R-:W-:-:S04]  /*5d30*/  FMNMX R19, R199, R14, !PT ;  /* 0x0000000ec7137209 */ /* 0x000fc80007800000 */
[----:B------:R-:W1:Y:S01]  /*5d40*/  MUFU.EX2 R168, R168 ;  /* 0x000000a800a87308 */ /* 0x000e620000000800 */
[----:B---3--:R-:W-:Y:S01]  /*5d50*/  @!P3 FMUL R22, R22, R22 ;  /* 0x000000161616b220 */ /* 0x008fe20000400000 */
[----:B------:R-:W-:Y:S01]  /*5d60*/  FSETP.GEU.AND P3, PT, R164, -126, PT ;  /* 0xc2fc0000a400780b */ /* 0x000fe20003f6e000 */
[----:B------:R-:W-:Y:S01]  /*5d70*/  @!P2 FMUL R165, R165, 0.5 ;  /* 0x3f000000a5a5a820 */ /* 0x000fe20000400000 */
[----:B------:R-:W-:-:S03]  /*5d80*/  FMNMX R14, R202, R19, !PT ;  /* 0x00000013ca0e7209 */ /* 0x000fc60007800000 */
[----:B------:R-:W-:Y:S01]  /*5d90*/  @!P6 FMUL R23, R23, 0.5 ;  /* 0x3f0000001717e820 */ /* 0x000fe20000400000 */
[----:B------:R-:W-:Y:S01]  /*5da0*/  FMNMX R19, R203, R14, !PT ;  /* 0x0000000ecb137209 */ /* 0x000fe20007800000 */
[----:B------:R-:W3:Y:S01]  /*5db0*/  MUFU.EX2 R165, R165 ;  /* 0x000000a500a57308 */ /* 0x000ee20000000800 */
[----:B--2---:R-:W-:Y:S01]  /*5dc0*/  @!P4 FMUL R169, R169, R169 ;  /* 0x000000a9a9a9c220 */ /* 0x004fe20000400000 */
[----:B------:R-:W-:Y:S02]  /*5dd0*/  FSETP.GEU.AND P4, PT, R185, -126, PT ;  /* 0xc2fc0000b900780b */ /* 0x000fe40003f8e000 */
[----:B------:R-:W-:Y:S02]  /*5de0*/  FMNMX R14, R206, R19, !PT ;  /* 0x00000013ce0e7209 */ /* 0x000fe40007800000 */
[----:B------:R-:W-:Y:S02]  /*5df0*/  @!P3 FMUL R164, R164, 0.5 ;  /* 0x3f000000a4a4b820 */ /* 0x000fe40000400000 */
[----:B------:R-:W2:Y:S01]  /*5e00*/  MUFU.EX2 R23, R23 ;  /* 0x0000001700177308 */ /* 0x000ea20000000800 */
[----:B-1----:R-:W-:Y:S01]  /*5e10*/  @!P5 FMUL R168, R168, R168 ;  /* 0x000000a8a8a8d220 */ /* 0x002fe20000400000 */
[----:B------:R-:W-:-:S02]  /*5e20*/  FSETP.GEU.AND P5, PT, R161, -126, PT ;  /* 0xc2fc0000a100780b */ /* 0x000fc40003fae000 */
[----:B------:R-:W-:-:S03]  /*5e30*/  FMNMX R19, R207, R14, !PT ;  /* 0x0000000ecf137209 */ /* 0x000fc60007800000 */
[----:B------:R-:W-:Y:S01]  /*5e40*/  @!P4 FMUL R185, R185, 0.5 ;  /* 0x3f000000b9b9c820 */ /* 0x000fe20000400000 */
[----:B------:R-:W1:Y:S01]  /*5e50*/  MUFU.EX2 R164, R164 ;  /* 0x000000a400a47308 */ /* 0x000e620000000800 */
[----:B------:R-:W-:Y:S01]  /*5e60*/  FMNMX R14, R210, R19, !PT ;  /* 0x00000013d20e7209 */ /* 0x000fe20007800000 */
[----:B---3--:R-:W-:Y:S01]  /*5e70*/  @!P2 FMUL R165, R165, R165 ;  /* 0x000000a5a5a5a220 */ /* 0x008fe20000400000 */
[----:B------:R-:W-:Y:S02]  /*5e80*/  FSETP.GEU.AND P2, PT, R189, -126, PT ;  /* 0xc2fc0000bd00780b */ /* 0x000fe40003f4e000 */
[----:B------:R-:W-:Y:S02]  /*5e90*/  FMNMX R19, R211, R14, !PT ;  /* 0x0000000ed3137209 */ /* 0x000fe40007800000 */
[----:B------:R-:W-:Y:S01]  /*5ea0*/  @!P5 FMUL R161, R161, 0.5 ;  /* 0x3f000000a1a1d820 */ /* 0x000fe20000400000 */
[----:B------:R3:W4:Y:S01]  /*5eb0*/  MUFU.EX2 R188, R185 ;  /* 0x000000b900bc7308 */ /* 0x0007220000000800 */
[----:B--2---:R-:W-:Y:S01]  /*5ec0*/  @!P6 FMUL R23, R23, R23 ;  /* 0x000000171717e220 */ /* 0x004fe20000400000 */
[----:B------:R-:W-:-:S02]  /*5ed0*/  FSETP.GEU.AND P6, PT, R160, -126, PT ;  /* 0xc2fc0000a000780b */ /* 0x000fc40003fce000 */
[----:B------:R-:W-:-:S04]  /*5ee0*/  FMNMX R14, R214, R19, !PT ;  /* 0x00000013d60e7209 */ /* 0x000fc80007800000 */
[----:B------:R-:W2:Y:S01]  /*5ef0*/  MUFU.EX2 R161, R161 ;  /* 0x000000a100a17308 */ /* 0x000ea20000000800 */
[----:B-1----:R-:W-:Y:S01]  /*5f00*/  @!P3 FMUL R164, R164, R164 ;  /* 0x000000a4a4a4b220 */ /* 0x002fe20000400000 */
[----:B------:R-:W-:Y:S01]  /*5f10*/  FSETP.GEU.AND P3, PT, R193, -126, PT ;  /* 0xc2fc0000c100780b */ /* 0x000fe20003f6e000 */
[----:B------:R-:W-:Y:S01]  /*5f20*/  @!P2 FMUL R189, R189, 0.5 ;  /* 0x3f000000bdbda820 */ /* 0x000fe20000400000 */
[----:B------:R-:W-:Y:S01]  /*5f30*/  FMNMX R14, R215, R14, !PT ;  /* 0x0000000ed70e7209 */ /* 0x000fe20007800000 */
[----:B---3--:R-:W-:Y:S02]  /*5f40*/  FFMA R185, R205, UR5, -R18 ;  /* 0x00000005cdb97c23 */ /* 0x008fe40008000812 */
[----:B------:R-:W-:Y:S01]  /*5f50*/  @!P6 FMUL R160, R160, 0.5 ;  /* 0x3f000000a0a0e820 */ /* 0x000fe20000400000 */
[----:B------:R-:W1:Y:S01]  /*5f60*/  MUFU.EX2 R192, R189 ;  /* 0x000000bd00c07308 */ /* 0x000e620000000800 */
[----:B------:R-:W3:Y:S01]  /*5f70*/  SHFL.BFLY PT, R19, R14, 0x1, 0x1f ;  /* 0x0c201f000e137f89 */ /* 0x000ee200000e0000 */
[----:B----4-:R-:W-:Y:S01]  /*5f80*/  @!P4 FMUL R188, R188, R188 ;  /* 0x000000bcbcbcc220 */ /* 0x010fe20000400000 */
[----:B------:R-:W-:-:S04]  /*5f90*/  FSETP.GEU.AND P4, PT, R196, -126, PT ;  /* 0xc2fc0000c400780b */ /* 0x000fc80003f8e000 */
[----:B------:R-:W-:Y:S01]  /*5fa0*/  @!P3 FMUL R193, R193, 0.5 ;  /* 0x3f000000c1c1b820 */ /* 0x000fe20000400000 */
[----:B------:R-:W4:Y:S01]  /*5fb0*/  MUFU.EX2 R160, R160 ;  /* 0x000000a000a07308 */ /* 0x000f220000000800 */
[----:B--2---:R-:W-:Y:S01]  /*5fc0*/  @!P5 FMUL R161, R161, R161 ;  /* 0x000000a1a1a1d220 */ /* 0x004fe20000400000 */
[----:B------:R-:W-:-:S06]  /*5fd0*/  FSETP.GEU.AND P5, PT, R184, -126, PT ;  /* 0xc2fc0000b800780b */ /* 0x000fcc0003fae000 */
[----:B------:R-:W2:Y:S01]  /*5fe0*/  MUFU.EX2 R193, R193 ;  /* 0x000000c100c17308 */ /* 0x000ea20000000800 */
[----:B------:R-:W-:Y:S01]  /*5ff0*/  @!P4 FMUL R196, R196, 0.5 ;  /* 0x3f000000c4c4c820 */ /* 0x000fe20000400000 */
[----:B-1----:R-:W-:Y:S01]  /*6000*/  @!P2 FMUL R192, R192, R192 ;  /* 0x000000c0c0c0a220 */ /* 0x002fe20000400000 */
[----:B------:R-:W-:-:S04]  /*6010*/  FSETP.GEU.AND P2, PT, R156, -126, PT ;  /* 0xc2fc00009c00780b */ /* 0x000fc80003f4e000 */
[----:B------:R-:W-:Y:S01]  /*6020*/  @!P5 FMUL R184, R184, 0.5 ;  /* 0x3f000000b8b8d820 */ /* 0x000fe20000400000 */
[----:B------:R-:W1:Y:S01]  /*6030*/  MUFU.EX2 R189, R196 ;  /* 0x000000c400bd7308 */ /* 0x000e620000000800 */
[----:B----4-:R-:W-:Y:S01]  /*6040*/  @!P6 FMUL R160, R160, R160 ;  /* 0x000000a0a0a0e220 */ /* 0x010fe20000400000 */
[----:B------:R-:W-:Y:S02]  /*6050*/  FSETP.GEU.AND P6, PT, R153, -126, PT ;  /* 0xc2fc00009900780b */ /* 0x000fe40003fce000 */
[----:B---3--:R-:W-:Y:S01]  /*6060*/  FMNMX R14, R14, R19, !PT ;  /* 0x000000130e0e7209 */ /* 0x008fe20007800000 */
[--C-:B------:R-:W-:Y:S01]  /*6070*/  FFMA R19, R204, UR5, -R18.reuse ;  /* 0x00000005cc137c23 */ /* 0x100fe20008000812 */
[----:B------:R-:W-:Y:S02]  /*6080*/  FFMA R18, R213, UR5, -R18 ;  /* 0x00000005d5127c23 */ /* 0x000fe40008000812 */
[----:B------:R-:W3:Y:S01]  /*6090*/  MUFU.EX2 R184, R184 ;  /* 0x000000b800b87308 */ /* 0x000ee20000000800 */
[----:B--2---:R-:W-:Y:S01]  /*60a0*/  @!P3 FMUL R193, R193, R193 ;  /* 0x000000c1c1c1b220 */ /* 0x004fe20000400000 */
[----:B------:R-:W-:Y:S01]  /*60b0*/  FSETP.GEU.AND P3, PT, R19, -126, PT ;  /* 0xc2fc00001300780b */ /* 0x000fe20003f6e000 */
[----:B------:R-:W2:Y:S01]  /*60c0*/  SHFL.BFLY PT, R177, R14, 0x2, 0x1f ;  /* 0x0c401f000eb17f89 */ /* 0x000ea200000e0000 */
[----:B------:R-:W-:-:S03]  /*60d0*/  @!P2 FMUL R156, R156, 0.5 ;  /* 0x3f0000009c9ca820 */ /* 0x000fc60000400000 */
[----:B------:R-:W-:Y:S01]  /*60e0*/  @!P6 FMUL R153, R153, 0.5 ;  /* 0x3f0000009999e820 */ /* 0x000fe20000400000 */
[----:B-1----:R-:W-:Y:S02]  /*60f0*/  @!P4 FMUL R189, R189, R189 ;  /* 0x000000bdbdbdc220 */ /* 0x002fe40000400000 */
[----:B------:R-:W1:Y:S01]  /*6100*/  MUFU.EX2 R156, R156 ;  /* 0x0000009c009c7308 */ /* 0x000e620000000800 */
[----:B------:R-:W-:-:S04]  /*6110*/  FSETP.GEU.AND P4, PT, R185, -126, PT ;  /* 0xc2fc0000b900780b */ /* 0x000fc80003f8e000 */
[----:B------:R-:W-:Y:S01]  /*6120*/  @!P3 FMUL R19, R19, 0.5 ;  /* 0x3f0000001313b820 */ /* 0x000fe20000400000 */
[----:B---3--:R-:W-:Y:S02]  /*6130*/  @!P5 FMUL R184, R184, R184 ;  /* 0x000000b8b8b8d220 */ /* 0x008fe40000400000 */
[----:B------:R-:W3:Y:S01]  /*6140*/  MUFU.EX2 R153, R153 ;  /* 0x0000009900997308 */ /* 0x000ee20000000800 */
[----:B------:R-:W-:-:S05]  /*6150*/  FSETP.GEU.AND P5, PT, R152, -126, PT ;  /* 0xc2fc00009800780b */ /* 0x000fca0003fae000 */
[----:B------:R-:W-:Y:S02]  /*6160*/  @!P4 FMUL R185, R185, 0.5 ;  /* 0x3f000000b9b9c820 */ /* 0x000fe40000400000 */
[----:B------:R-:W4:Y:S01]  /*6170*/  MUFU.EX2 R19, R19 ;  /* 0x0000001300137308 */ /* 0x000f220000000800 */
[----:B--2---:R-:W-:Y:S01]  /*6180*/  FMNMX R14, R14, R177, !PT ;  /* 0x000000b10e0e7209 */ /* 0x004fe20007800000 */
[----:B-1----:R-:W-:-:S03]  /*6190*/  @!P2 FMUL R156, R156, R156 ;  /* 0x0000009c9c9ca220 */ /* 0x002fc60000400000 */
[----:B------:R-:W-:Y:S01]  /*61a0*/  FSETP.NEU.AND P2, PT, R14, -INF , PT ;  /* 0xff8000000e00780b */ /* 0x000fe20003f4d000 */
[----:B------:R-:W-:Y:S01]  /*61b0*/  @!P5 FMUL R152, R152, 0.5 ;  /* 0x3f0000009898d820 */ /* 0x000fe20000400000 */
[----:B------:R-:W-:Y:S01]  /*61c0*/  FADD R15, R173, R156 ;  /* 0x0000009cad0f7221 */ /* 0x000fe20000000000 */
[----:B------:R-:W1:Y:S01]  /*61d0*/  MUFU.EX2 R185, R185 ;  /* 0x000000b900b97308 */ /* 0x000e620000000800 */
[----:B---3--:R-:W-:Y:S01]  /*61e0*/  @!P6 FMUL R153, R153, R153 ;  /* 0x000000999999e220 */ /* 0x008fe20000400000 */
[----:B------:R-:W-:Y:S02]  /*61f0*/  FSETP.GEU.AND P6, PT, R197, -126, PT ;  /* 0xc2fc0000c500780b */ /* 0x000fe40003fce000 */
[----:B------:R-:W-:Y:S01]  /*6200*/  FSEL R176, R14, RZ, P2 ;  /* 0x000000ff0eb07208 */ /* 0x000fe20001000000 */
[----:B------:R-:W-:Y:S01]  /*6210*/  FADD R180, R172, R153 ;  /* 0x00000099acb47221 */ /* 0x000fe20000000000 */
[----:B------:R-:W-:Y:S02]  /*6220*/  FSETP.GEU.AND P2, PT, R212, -126, PT ;  /* 0xc2fc0000d400780b */ /* 0x000fe40003f4e000 */
[----:B------:R-:W2:Y:S01]  /*6230*/  MUFU.EX2 R152, R152 ;  /* 0x0000009800987308 */ /* 0x000ea20000000800 */
[----:B----4-:R-:W-:Y:S01]  /*6240*/  @!P3 FMUL R19, R19, R19 ;  /* 0x000000131313b220 */ /* 0x010fe20000400000 */
[----:B------:R-:W-:Y:S01]  /*6250*/  FSETP.GEU.AND P3, PT, R18, -126, PT ;  /* 0xc2fc00001200780b */ /* 0x000fe20003f6e000 */
[C---:B------:R-:W-:Y:S01]  /*6260*/  FMUL R177, R176.reuse, UR5 ;  /* 0x00000005b0b17c20 */ /* 0x040fe20008400000 */
[----:B------:R-:W-:Y:S01]  /*6270*/  FADD R176, -R176, R17 ;  /* 0x00000011b0b07221 */ /* 0x000fe20000000100 */
[----:B------:R-:W-:-:S02]  /*6280*/  F2FP.F16.F32.PACK_AB R172, R172, R173 ;  /* 0x000000adacac723e */ /* 0x000fc400000000ff */
[----:B------:R-:W-:Y:S01]  /*6290*/  @!P6 FMUL R197, R197, 0.5 ;  /* 0x3f000000c5c5e820 */ /* 0x000fe20000400000 */
[--C-:B------:R-:W-:Y:S01]  /*62a0*/  FFMA R200, R158, UR5, -R177.reuse ;  /* 0x000000059ec87c23 */ /* 0x100fe200080008b1 */
[--C-:B------:R-:W-:Y:S01]  /*62b0*/  FFMA R181, R154, UR5, -R177.reuse ;  /* 0x000000059ab57c23 */ /* 0x100fe200080008b1 */
[----:B-1----:R-:W-:Y:S01]  /*62c0*/  @!P4 FMUL R185, R185, R185 ;  /* 0x000000b9b9b9c220 */ /* 0x002fe20000400000 */
[--C-:B------:R-:W-:Y:S01]  /*62d0*/  FFMA R155, R155, UR5, -R177.reuse ;  /* 0x000000059b9b7c23 */ /* 0x100fe200080008b1 */
[--C-:B------:R-:W-:Y:S01]  /*62e0*/  FFMA R162, R162, UR5, -R177.reuse ;  /* 0x00000005a2a27c23 */ /* 0x100fe200080008b1 */
[----:B------:R-:W1:Y:S01]  /*62f0*/  MUFU.EX2 R197, R197 ;  /* 0x000000c500c57308 */ /* 0x000e620000000800 */
[----:B------:R-:W-:Y:S01]  /*6300*/  FSETP.GEU.AND P4, PT, R181, -126, PT ;  /* 0xc2fc0000b500780b */ /* 0x000fe20003f8e000 */
[----:B------:R-:W-:Y:S01]  /*6310*/  @!P3 FMUL R18, R18, 0.5 ;  /* 0x3f0000001212b820 */ /* 0x000fe20000400000 */
[----:B------:R-:W-:Y:S01]  /*6320*/  @!P2 FMUL R212, R212, 0.5 ;  /* 0x3f000000d4d4a820 */ /* 0x000fe20000400000 */
[----:B--2---:R-:W-:Y:S01]  /*6330*/  @!P5 FMUL R152, R152, R152 ;  /* 0x000000989898d220 */ /* 0x004fe20000400000 */
[----:B------:R-:W-:Y:S01]  /*6340*/  FSETP.GEU.AND P5, PT, R155, -126, PT ;  /* 0xc2fc00009b00780b */ /* 0x000fe20003fae000 */
[--C-:B------:R-:W-:Y:S01]  /*6350*/  FFMA R167, R167, UR5, -R177.reuse ;  /* 0x00000005a7a77c23 */ /* 0x100fe200080008b1 */
[--C-:B------:R-:W-:Y:S01]  /*6360*/  FFMA R205, R163, UR5, -R177.reuse ;  /* 0x00000005a3cd7c23 */ /* 0x100fe200080008b1 */
[----:B------:R-:W2:Y:S01]  /*6370*/  MUFU.EX2 R18, R18 ;  /* 0x0000001200127308 */ /* 0x000ea20000000800 */
[--C-:B------:R-:W-:Y:S01]  /*6380*/  FFMA R163, R166, UR5, -R177.reuse ;  /* 0x00000005a6a37c23 */ /* 0x100fe200080008b1 */
[--C-:B------:R-:W-:Y:S01]  /*6390*/  FFMA R159, R159, UR5, -R177.reuse ;  /* 0x000000059f9f7c23 */ /* 0x100fe200080008b1 */
[--C-:B------:R-:W-:Y:S01]  /*63a0*/  FFMA R166, R170, UR5, -R177.reuse ;  /* 0x00000005aaa67c23 */ /* 0x100fe200080008b1 */
[--C-:B------:R-:W-:Y:S01]  /*63b0*/  FFMA R171, R171, UR5, -R177.reuse ;  /* 0x00000005abab7c23 */ /* 0x100fe200080008b1 */
[--C-:B------:R-:W-:Y:S01]  /*63c0*/  FFMA R174, R174, UR5, -R177.reuse ;  /* 0x00000005aeae7c23 */ /* 0x100fe200080008b1 */
[----:B------:R-:W-:Y:S01]  /*63d0*/  @!P4 FMUL R181, R181, 0.5 ;  /* 0x3f000000b5b5c820 */ /* 0x000fe20000400000 */
[--C-:B------:R-:W-:Y:S01]  /*63e0*/  FFMA R204, R175, UR5, -R177.reuse ;  /* 0x00000005afcc7c23 */ /* 0x100fe200080008b1 */
[----:B------:R3:W4:Y:S01]  /*63f0*/  MUFU.EX2 R154, R212 ;  /* 0x000000d4009a7308 */ /* 0x0007220000000800 */
[----:B-1----:R-:W-:Y:S01]  /*6400*/  @!P6 FMUL R197, R197, R197 ;  /* 0x000000c5c5c5e220 */ /* 0x002fe20000400000 */
[----:B------:R-:W-:Y:S01]  /*6410*/  FSETP.GEU.AND P6, PT, R200, -126, PT ;  /* 0xc2fc0000c800780b */ /* 0x000fe20003fce000 */
[----:B------:R-:W-:Y:S01]  /*6420*/  @!P5 FMUL R155, R155, 0.5 ;  /* 0x3f0000009b9bd820 */ /* 0x000fe20000400000 */
[--C-:B------:R-:W-:Y:S01]  /*6430*/  FFMA R187, R187, UR5, -R177.reuse ;  /* 0x00000005bbbb7c23 */ /* 0x100fe200080008b1 */
[--C-:B------:R-:W-:Y:S01]  /*6440*/  FFMA R183, R183, UR5, -R177.reuse ;  /* 0x00000005b7b77c23 */ /* 0x100fe200080008b1 */
[--C-:B------:R-:W-:Y:S01]  /*6450*/  FFMA R179, R179, UR5, -R177.reuse ;  /* 0x00000005b3b37c23 */ /* 0x100fe200080008b1 */
[--C-:B------:R-:W-:Y:S01]  /*6460*/  FFMA R17, R215, UR5, -R177.reuse ;  /* 0x00000005d7117c23 */ /* 0x100fe200080008b1 */
[----:B------:R-:W1:Y:S01]  /*6470*/  MUFU.EX2 R181, R181 ;  /* 0x000000b500b57308 */ /* 0x000e620000000800 */
[----:B--2---:R-:W-:Y:S01]  /*6480*/  @!P3 FMUL R18, R18, R18 ;  /* 0x000000121212b220 */ /* 0x004fe20000400000 */
[----:B------:R-:W-:Y:S01]  /*6490*/  FSETP.GEU.AND P3, PT, R162, -126, PT ;  /* 0xc2fc0000a200780b */ /* 0x000fe20003f6e000 */
[----:B------:R-:W-:Y:S01]  /*64a0*/  FFMA R214, R214, UR5, -R177 ;  /* 0x00000005d6d67c23 */ /* 0x000fe200080008b1 */
[----:B------:R-:W-:Y:S01]  /*64b0*/  FMUL R176, R176, UR5 ;  /* 0x00000005b0b07c20 */ /* 0x000fe20008400000 */
[----:B---3--:R-:W-:Y:S01]  /*64c0*/  FADD R212, R23, R18 ;  /* 0x0000001217d47221 */ /* 0x008fe20000000000 */
[----:B------:R-:W-:Y:S01]  /*64d0*/  F2FP.F16.F32.PACK_AB R156, R153, R156 ;  /* 0x0000009c999c723e */ /* 0x000fe200000000ff */
[----:B------:R-:W-:Y:S01]  /*64e0*/  @!P6 FMUL R200, R200, 0.5 ;  /* 0x3f000000c8c8e820 */ /* 0x000fe20000400000 */
[----:B------:R2:W3:Y:S01]  /*64f0*/  MUFU.EX2 R158, R155 ;  /* 0x0000009b009e7308 */ /* 0x0004e20000000800 */
[----:B----4-:R-:W-:Y:S01]  /*6500*/  @!P2 FMUL R154, R154, R154 ;  /* 0x0000009a9a9aa220 */ /* 0x010fe20000400000 */
[----:B------:R-:W-:-:S05]  /*6510*/  FSETP.GEU.AND P2, PT, R159, -126, PT ;  /* 0xc2fc00009f00780b */ /* 0x000fca0003f4e000 */
[----:B------:R-:W-:Y:S01]  /*6520*/  @!P3 FMUL R162, R162, 0.5 ;  /* 0x3f000000a2a2b820 */ /* 0x000fe20000400000 */
[----:B------:R-:W4:Y:S01]  /*6530*/  MUFU.EX2 R200, R200 ;  /* 0x000000c800c87308 */ /* 0x000f220000000800 */
[----:B-1----:R-:W-:Y:S01]  /*6540*/  @!P4 FMUL R181, R181, R181 ;  /* 0x000000b5b5b5c220 */ /* 0x002fe20000400000 */
[----:B------:R-:W-:Y:S01]  /*6550*/  FSETP.GEU.AND P4, PT, R205, -126, PT ;  /* 0xc2fc0000cd00780b */ /* 0x000fe20003f8e000 */
[--C-:B--2---:R-:W-:Y:S01]  /*6560*/  FFMA R155, R195, UR5, -R177.reuse ;  /* 0x00000005c39b7c23 */ /* 0x104fe200080008b1 */
[--C-:B------:R-:W-:Y:S01]  /*6570*/  FFMA R195, R199, UR5, -R177.reuse ;  /* 0x00000005c7c37c23 */ /* 0x100fe200080008b1 */
[----:B------:R-:W-:Y:S01]  /*6580*/  FFMA R199, R211, UR5, -R177 ;  /* 0x00000005d3c77c23 */ /* 0x000fe200080008b1 */
[----:B------:R-:W-:Y:S01]  /*6590*/  FADD R211, R22, R185 ;  /* 0x000000b916d37221 */ /* 0x000fe20000000000 */
[----:B------:R-:W-:Y:S01]  /*65a0*/  @!P2 FMUL R159, R159, 0.5 ;  /* 0x3f0000009f9fa820 */ /* 0x000fe20000400000 */
[----:B------:R1:W2:Y:S01]  /*65b0*/  MUFU.EX2 R196, R162 ;  /* 0x000000a200c47308 */ /* 0x0002a20000000800 */
[----:B---3--:R-:W-:Y:S01]  /*65c0*/  @!P5 FMUL R158, R158, R158 ;  /* 0x0000009e9e9ed220 */ /* 0x008fe20000400000 */
[----:B------:R-:W-:-:S05]  /*65d0*/  FSETP.GEU.AND P5, PT, R163, -126, PT ;  /* 0xc2fc0000a300780b */ /* 0x000fca0003fae000 */
[----:B------:R-:W-:Y:S01]  /*65e0*/  @!P4 FMUL R205, R205, 0.5 ;  /* 0x3f000000cdcdc820 */ /* 0x000fe20000400000 */
[----:B------:R3:W5:Y:S01]  /*65f0*/  MUFU.EX2 R209, R159 ;  /* 0x0000009f00d17308 */ /* 0x0007620000000800 */
[----:B----4-:R-:W-:Y:S01]  /*6600*/  @!P6 FMUL R200, R200, R200 ;  /* 0x000000c8c8c8e220 */ /* 0x010fe20000400000 */
[----:B------:R-:W-:Y:S01]  /*6610*/  FSETP.GEU.AND P6, PT, R167, -126, PT ;  /* 0xc2fc0000a700780b */ /* 0x000fe20003fce000 */
[----:B-1----:R-:W-:-:S04]  /*6620*/  FFMA R162, R186, UR5, -R177 ;  /* 0x00000005baa27c23 */ /* 0x002fc800080008b1 */
[----:B------:R-:W-:Y:S01]  /*6630*/  @!P5 FMUL R163, R163, 0.5 ;  /* 0x3f000000a3a3d820 */ /* 0x000fe20000400000 */
[----:B------:R-:W1:Y:S01]  /*6640*/  MUFU.EX2 R205, R205 ;  /* 0x000000cd00cd7308 */ /* 0x000e620000000800 */
[----:B--2---:R-:W-:Y:S01]  /*6650*/  @!P3 FMUL R196, R196, R196 ;  /* 0x000000c4c4c4b220 */ /* 0x004fe20000400000 */
[----:B------:R-:W-:Y:S01]  /*6660*/  FSETP.GEU.AND P3, PT, R171, -126, PT ;  /* 0xc2fc0000ab00780b */ /* 0x000fe20003f6e000 */
[--C-:B---3--:R-:W-:Y:S01]  /*6670*/  FFMA R159, R178, UR5, -R177.reuse ;  /* 0x00000005b29f7c23 */ /* 0x108fe200080008b1 */
[--C-:B------:R-:W-:Y:S01]  /*6680*/  FFMA R178, R206, UR5, -R177.reuse ;  /* 0x00000005ceb27c23 */ /* 0x100fe200080008b1 */
[----:B------:R-:W-:Y:S02]  /*6690*/  FFMA R206, R210, UR5, -R177 ;  /* 0x00000005d2ce7c23 */ /* 0x000fe400080008b1 */
[----:B------:R-:W-:Y:S01]  /*66a0*/  @!P6 FMUL R167, R167, 0.5 ;  /* 0x3f000000a7a7e820 */ /* 0x000fe20000400000 */
[----:B------:R-:W2:Y:S01]  /*66b0*/  MUFU.EX2 R163, R163 ;  /* 0x000000a300a37308 */ /* 0x000ea20000000800 */
[----:B-----5:R-:W-:Y:S01]  /*66c0*/  @!P2 FMUL R209, R209, R209 ;  /* 0x000000d1d1d1a220 */ /* 0x020fe20000400000 */
[----:B------:R-:W-:-:S05]  /*66d0*/  FSETP.GEU.AND P2, PT, R166, -126, PT ;  /* 0xc2fc0000a600780b */ /* 0x000fca0003f4e000 */
[----:B------:R-:W-:Y:S01]  /*66e0*/  @!P3 FMUL R171, R171, 0.5 ;  /* 0x3f000000ababb820 */ /* 0x000fe20000400000 */
[----:B------:R3:W4:Y:S01]  /*66f0*/  MUFU.EX2 R170, R167 ;  /* 0x000000a700aa7308 */ /* 0x0007220000000800 */
[----:B-1----:R-:W-:Y:S01]  /*6700*/  @!P4 FMUL R205, R205, R205 ;  /* 0x000000cdcdcdc220 */ /* 0x002fe20000400000 */
[----:B------:R-:W-:-:S05]  /*6710*/  FSETP.GEU.AND P4, PT, R174, -126, PT ;  /* 0xc2fc0000ae00780b */ /* 0x000fca0003f8e000 */
[----:B------:R-:W-:Y:S01]  /*6720*/  @!P2 FMUL R166, R166, 0.5 ;  /* 0x3f000000a6a6a820 */ /* 0x000fe20000400000 */
[----:B------:R1:W5:Y:S01]  /*6730*/  MUFU.EX2 R201, R171 ;  /* 0x000000ab00c97308 */ /* 0x0003620000000800 */
[----:B--2---:R-:W-:Y:S01]  /*6740*/  @!P5 FMUL R163, R163, R163 ;  /* 0x000000a3a3a3d220 */ /* 0x004fe20000400000 */
[----:B------:R-:W-:Y:S01]  /*6750*/  FSETP.GEU.AND P5, PT, R204, -126, PT ;  /* 0xc2fc0000cc00780b */ /* 0x000fe20003fae000 */
[--C-:B---3--:R-:W-:Y:S01]  /*6760*/  FFMA R167, R190, UR5, -R177.reuse ;  /* 0x00000005bea77c23 */ /* 0x108fe200080008b1 */
[--C-:B------:R-:W-:Y:S01]  /*6770*/  FFMA R190, R191, UR5, -R177.reuse ;  /* 0x00000005bfbe7c23 */ /* 0x100fe200080008b1 */
[--C-:B------:R-:W-:Y:S01]  /*6780*/  FFMA R191, R194, UR5, -R177.reuse ;  /* 0x00000005c2bf7c23 */ /* 0x100fe200080008b1 */
[--C-:B------:R-:W-:Y:S01]  /*6790*/  FFMA R194, R198, UR5, -R177.reuse ;  /* 0x00000005c6c27c23 */ /* 0x100fe200080008b1 */
[----:B------:R-:W-:Y:S01]  /*67a0*/  @!P4 FMUL R174, R174, 0.5 ;  /* 0x3f000000aeaec820 */ /* 0x000fe20000400000 */
[----:B------:R-:W2:Y:S01]  /*67b0*/  MUFU.EX2 R166, R166 ;  /* 0x000000a600a67308 */ /* 0x000ea20000000800 */
[----:B----4-:R-:W-:Y:S01]  /*67c0*/  @!P6 FMUL R170, R170, R170 ;  /* 0x000000aaaaaae220 */ /* 0x010fe20000400000 */
[----:B------:R-:W-:Y:S01]  /*67d0*/  FSETP.GEU.AND P6, PT, R159, -126, PT ;  /* 0xc2fc00009f00780b */ /* 0x000fe20003fce000 */
[--C-:B-1----:R-:W-:Y:S01]  /*67e0*/  FFMA R171, R182, UR5, -R177.reuse ;  /* 0x00000005b6ab7c23 */ /* 0x102fe200080008b1 */
[--C-:B------:R-:W-:Y:S01]  /*67f0*/  FFMA R198, R203, UR5, -R177.reuse ;  /* 0x00000005cbc67c23 */ /* 0x100fe200080008b1 */
[----:B------:R-:W-:Y:S01]  /*6800*/  FFMA R203, R207, UR5, -R177 ;  /* 0x00000005cfcb7c23 */ /* 0x000fe200080008b1 */
[----:B------:R-:W-:Y:S01]  /*6810*/  FADD R182, R169, R152 ;  /* 0x00000098a9b67221 */ /* 0x000fe20000000000 */
[----:B------:R-:W-:Y:S01]  /*6820*/  @!P5 FMUL R204, R204, 0.5 ;  /* 0x3f000000ccccd820 */ /* 0x000fe20000400000 */
[----:B------:R1:W3:Y:S01]  /*6830*/  MUFU.EX2 R175, R174 ;  /* 0x000000ae00af7308 */ /* 0x0002e20000000800 */
[----:B-----5:R-:W-:Y:S01]  /*6840*/  @!P3 FMUL R201, R201, R201 ;  /* 0x000000c9c9c9b220 */ /* 0x020fe20000400000 */
[----:B------:R-:W-:Y:S01]  /*6850*/  FSETP.GEU.AND P3, PT, R171, -126, PT ;  /* 0xc2fc0000ab00780b */ /* 0x000fe20003f6e000 */
[----:B------:R-:W-:Y:S01]  /*6860*/  FADD R207, R21, R184 ;  /* 0x000000b815cf7221 */ /* 0x000fe20000000000 */
[----:B------:R-:W-:-:S03]  /*6870*/  F2FP.F16.F32.PACK_AB R152, R197, R152 ;  /* 0x00000098c598723e */ /* 0x000fc600000000ff */
[----:B------:R-:W-:Y:S01]  /*6880*/  @!P6 FMUL R159, R159, 0.5 ;  /* 0x3f0000009f9fe820 */ /* 0x000fe20000400000 */
[----:B------:R-:W4:Y:S01]  /*6890*/  MUFU.EX2 R204, R204 ;  /* 0x000000cc00cc7308 */ /* 0x000f220000000800 */
[----:B--2---:R-:W-:Y:S01]  /*68a0*/  @!P2 FMUL R166, R166, R166 ;  /* 0x000000a6a6a6a220 */ /* 0x004fe20000400000 */
[----:B------:R-:W-:Y:S01]  /*68b0*/  FSETP.GEU.AND P2, PT, R179, -126, PT ;  /* 0xc2fc0000b300780b */ /* 0x000fe20003f4e000 */
[----:B-1----:R-:W-:Y:S01]  /*68c0*/  FFMA R174, R202, UR5, -R177 ;  /* 0x00000005caae7c23 */ /* 0x002fe200080008b1 */
[----:B------:R-:W-:Y:S01]  /*68d0*/  FADD R177, R157, R188 ;  /* 0x000000bc9db17221 */ /* 0x000fe20000000000 */
[----:B------:R-:W-:Y:S01]  /*68e0*/  FADD R207, R207, R212 ;  /* 0x000000d4cfcf7221 */ /* 0x000fe20000000000 */
[----:B------:R-:W-:Y:S01]  /*68f0*/  F2FP.F16.F32.PACK_AB R173, R201, R166 ;  /* 0x000000a6c9ad723e */ /* 0x000fe200000000ff */
[----:B------:R-:W-:Y:S01]  /*6900*/  @!P3 FMUL R171, R171, 0.5 ;  /* 0x3f000000ababb820 */ /* 0x000fe20000400000 */
[----:B------:R-:W1:Y:S01]  /*6910*/  MUFU.EX2 R159, R159 ;  /* 0x0000009f009f7308 */ /* 0x000e620000000800 */
[----:B---3--:R-:W-:Y:S01]  /*6920*/  @!P4 FMUL R175, R175, R175 ;  /* 0x000000afafafc220 */ /* 0x008fe20000400000 */
[----:B------:R-:W-:Y:S01]  /*6930*/  FSETP.GEU.AND P4, PT, R183, -126, PT ;  /* 0xc2fc0000b700780b */ /* 0x000fe20003f8e000 */
[----:B------:R-:W-:Y:S01]  /*6940*/  FADD R177, R177, R180 ;  /* 0x000000b4b1b17221 */ /* 0x000fe20000000000 */
[----:B------:R-:W-:-:S03]  /*6950*/  FADD R180, R218, R189 ;  /* 0x000000bddab47221 */ /* 0x000fc60000000000 */
[----:B------:R-:W-:Y:S01]  /*6960*/  @!P2 FMUL R179, R179, 0.5 ;  /* 0x3f000000b3b3a820 */ /* 0x000fe20000400000 */
[----:B------:R-:W2:Y:S01]  /*6970*/  MUFU.EX2 R171, R171 ;  /* 0x000000ab00ab7308 */ /* 0x000ea20000000800 */
[----:B----4-:R-:W-:Y:S01]  /*6980*/  @!P5 FMUL R204, R204, R204 ;  /* 0x000000ccccccd220 */ /* 0x010fe20000400000 */
        /* <DEDUP_REMOVED lines=9> */
[C---:B---3--:R-:W-:Y:S01]  /*6a20*/  FADD R179, R168.reuse, R197 ;  /* 0x000000c5a8b37221 */ /* 0x048fe20000000000 */
[----:B------:R-:W-:-:S03]  /*6a30*/  F2FP.F16.F32.PACK_AB R168, R168, R169 ;  /* 0x000000a9a8a8723e */ /* 0x000fc600000000ff */
[----:B------:R-:W-:Y:S01]  /*6a40*/  @!P6 FMUL R187, R187, 0.5 ;  /* 0x3f000000bbbbe820 */ /* 0x000fe20000400000 */
[----:B------:R-:W2:Y:S01]  /*6a50*/  MUFU.EX2 R162, R162 ;  /* 0x000000a200a27308 */ /* 0x000ea20000000800 */
[----:B----4-:R-:W-:Y:S01]  /*6a60*/  @!P2 FMUL R208, R208, R208 ;  /* 0x000000d0d0d0a220 */ /* 0x010fe20000400000 */
[----:B------:R-:W-:Y:S01]  /*6a70*/  FSETP.GEU.AND P2, PT, R167, -126, PT ;  /* 0xc2fc0000a700780b */ /* 0x000fe20003f4e000 */
[----:B-1----:R-:W-:Y:S01]  /*6a80*/  FADD R183, R165, R154 ;  /* 0x0000009aa5b77221 */ /* 0x002fe20000000000 */
[----:B------:R-:W-:Y:S02]  /*6a90*/  F2FP.F16.F32.PACK_AB R154, R18, R154 ;  /* 0x0000009a129a723e */ /* 0x000fe400000000ff */
[----:B------:R-:W-:Y:S01]  /*6aa0*/  F2FP.F16.F32.PACK_AB R169, R208, R159 ;  /* 0x0000009fd0a9723e */ /* 0x000fe200000000ff */
[----:B------:R-:W-:Y:S01]  /*6ab0*/  @!P3 FMUL R190, R190, 0.5 ;  /* 0x3f000000bebeb820 */ /* 0x000fe20000400000 */
[----:B------:R-:W1:Y:S01]  /*6ac0*/  MUFU.EX2 R187, R187 ;  /* 0x000000bb00bb7308 */ /* 0x000e620000000800 */
[----:B-----5:R-:W-:Y:S01]  /*6ad0*/  @!P4 FMUL R186, R186, R186 ;  /* 0x000000bababac220 */ /* 0x020fe20000400000 */
[----:B------:R-:W-:Y:S01]  /*6ae0*/  FSETP.GEU.AND P4, PT, R191, -126, PT ;  /* 0xc2fc0000bf00780b */ /* 0x000fe20003f8e000 */
[----:B------:R-:W-:Y:S01]  /*6af0*/  FADD R180, R180, R183 ;  /* 0x000000b7b4b47221 */ /* 0x000fe20000000000 */
[----:B------:R-:W-:-:S03]  /*6b00*/  FMUL R183, R16, UR5 ;  /* 0x0000000510b77c20 */ /* 0x000fc60008400000 */
[----:B------:R-:W-:Y:S01]  /*6b10*/  @!P2 FMUL R167, R167, 0.5 ;  /* 0x3f000000a7a7a820 */ /* 0x000fe20000400000 */
[----:B------:R-:W3:Y:S01]  /*6b20*/  MUFU.EX2 R190, R190 ;  /* 0x000000be00be7308 */ /* 0x000ee20000000800 */
[----:B--2---:R-:W-:Y:S01]  /*6b30*/  @!P5 FMUL R162, R162, R162 ;  /* 0x000000a2a2a2d220 */ /* 0x004fe20000400000 */
[----:B------:R-:W-:-:S03]  /*6b40*/  FSETP.GEU.AND P5, PT, R155, -126, PT ;  /* 0xc2fc00009b00780b */ /* 0x000fc60003fae000 */
[----:B------:R-:W-:Y:S01]  /*6b50*/  FADD R212, R181, R162 ;  /* 0x000000a2b5d47221 */ /* 0x000fe20000000000 */
[----:B------:R-:W-:Y:S01]  /*6b60*/  F2FP.F16.F32.PACK_AB R181, R158, R181 ;  /* 0x000000b59eb5723e */ /* 0x000fe200000000ff */
[----:B------:R-:W-:Y:S01]  /*6b70*/  @!P4 FMUL R191, R191, 0.5 ;  /* 0x3f000000bfbfc820 */ /* 0x000fe20000400000 */
[----:B------:R-:W2:Y:S01]  /*6b80*/  MUFU.EX2 R167, R167 ;  /* 0x000000a700a77308 */ /* 0x000ea20000000800 */
[----:B-1----:R-:W-:Y:S01]  /*6b90*/  @!P6 FMUL R187, R187, R187 ;  /* 0x000000bbbbbbe220 */ /* 0x002fe20000400000 */
[----:B------:R-:W-:-:S03]  /*6ba0*/  FSETP.GEU.AND P6, PT, R194, -126, PT ;  /* 0xc2fc0000c200780b */ /* 0x000fc60003fce000 */
[----:B------:R-:W-:Y:S01]  /*6bb0*/  FADD R213, R158, R187 ;  /* 0x000000bb9ed57221 */ /* 0x000fe20000000000 */
[----:B------:R-:W-:Y:S01]  /*6bc0*/  F2FP.F16.F32.PACK_AB R158, R185, R19 ;  /* 0x00000013b99e723e */ /* 0x000fe200000000ff */
[----:B------:R-:W-:Y:S01]  /*6bd0*/  @!P5 FMUL R155, R155, 0.5 ;  /* 0x3f0000009b9bd820 */ /* 0x000fe20000400000 */
[----:B------:R-:W1:Y:S01]  /*6be0*/  MUFU.EX2 R191, R191 ;  /* 0x000000bf00bf7308 */ /* 0x000e620000000800 */
[----:B---3--:R-:W-:Y:S01]  /*6bf0*/  @!P3 FMUL R190, R190, R190 ;  /* 0x000000bebebeb220 */ /* 0x008fe20000400000 */
[----:B------:R-:W-:-:S05]  /*6c00*/  FSETP.GEU.AND P3, PT, R174, -126, PT ;  /* 0xc2fc0000ae00780b */ /* 0x000fca0003f6e000 */
[----:B------:R-:W-:Y:S01]  /*6c10*/  @!P6 FMUL R194, R194, 0.5 ;  /* 0x3f000000c2c2e820 */ /* 0x000fe20000400000 */
[----:B------:R-:W3:Y:S01]  /*6c20*/  MUFU.EX2 R202, R155 ;  /* 0x0000009b00ca7308 */ /* 0x000ee20000000800 */
[----:B--2---:R-:W-:Y:S01]  /*6c30*/  @!P2 FMUL R167, R167, R167 ;  /* 0x000000a7a7a7a220 */ /* 0x004fe20000400000 */
[----:B------:R-:W-:-:S05]  /*6c40*/  FSETP.GEU.AND P2, PT, R195, -126, PT ;  /* 0xc2fc0000c300780b */ /* 0x000fca0003f4e000 */
[----:B------:R-:W-:Y:S01]  /*6c50*/  @!P3 FMUL R174, R174, 0.5 ;  /* 0x3f000000aeaeb820 */ /* 0x000fe20000400000 */
[----:B------:R-:W2:Y:S01]  /*6c60*/  MUFU.EX2 R194, R194 ;  /* 0x000000c200c27308 */ /* 0x000ea20000000800 */
[----:B-1----:R-:W-:Y:S01]  /*6c70*/  @!P4 FMUL R191, R191, R191 ;  /* 0x000000bfbfbfc220 */ /* 0x002fe20000400000 */
[----:B------:R-:W-:-:S05]  /*6c80*/  FSETP.GEU.AND P4, PT, R198, -126, PT ;  /* 0xc2fc0000c600780b */ /* 0x000fca0003f8e000 */
[----:B------:R-:W-:Y:S01]  /*6c90*/  @!P2 FMUL R195, R195, 0.5 ;  /* 0x3f000000c3c3a820 */ /* 0x000fe20000400000 */
[----:B------:R1:W4:Y:S01]  /*6ca0*/  MUFU.EX2 R155, R174 ;  /* 0x000000ae009b7308 */ /* 0x0003220000000800 */
[----:B---3--:R-:W-:Y:S01]  /*6cb0*/  @!P5 FMUL R202, R202, R202 ;  /* 0x000000cacacad220 */ /* 0x008fe20000400000 */
[----:B------:R-:W-:-:S05]  /*6cc0*/  FSETP.GEU.AND P5, PT, R178, -126, PT ;  /* 0xc2fc0000b200780b */ /* 0x000fca0003fae000 */
[----:B------:R-:W-:Y:S01]  /*6cd0*/  @!P4 FMUL R198, R198, 0.5 ;  /* 0x3f000000c6c6c820 */ /* 0x000fe20000400000 */
[----:B------:R-:W3:Y:S01]  /*6ce0*/  MUFU.EX2 R195, R195 ;  /* 0x000000c300c37308 */ /* 0x000ee20000000800 */
[----:B--2---:R-:W-:Y:S01]  /*6cf0*/  @!P6 FMUL R194, R194, R194 ;  /* 0x000000c2c2c2e220 */ /* 0x004fe20000400000 */
[----:B------:R-:W-:Y:S01]  /*6d00*/  FSETP.GEU.AND P6, PT, R206, -126, PT ;  /* 0xc2fc0000ce00780b */ /* 0x000fe20003fce000 */
[----:B-1----:R-:W-:Y:S01]  /*6d10*/  FADD R174, R219, R164 ;  /* 0x000000a4dbae7221 */ /* 0x002fe20000000000 */
[----:B------:R-:W-:-:S03]  /*6d20*/  F2FP.F16.F32.PACK_AB R164, R188, R164 ;  /* 0x000000a4bca4723e */ /* 0x000fc600000000ff */
[----:B------:R-:W-:Y:S01]  /*6d30*/  @!P5 FMUL R178, R178, 0.5 ;  /* 0x3f000000b2b2d820 */ /* 0x000fe20000400000 */
[----:B------:R-:W1:Y:S01]  /*6d40*/  MUFU.EX2 R198, R198 ;  /* 0x000000c600c67308 */ /* 0x000e620000000800 */
[----:B----4-:R-:W-:Y:S01]  /*6d50*/  @!P3 FMUL R155, R155, R155 ;  /* 0x0000009b9b9bb220 */ /* 0x010fe20000400000 */
[----:B------:R-:W-:Y:S01]  /*6d60*/  FSETP.GEU.AND P3, PT, R199, -126, PT ;  /* 0xc2fc0000c700780b */ /* 0x000fe20003f6e000 */
[----:B------:R-:W-:Y:S01]  /*6d70*/  FADD R174, R174, R15 ;  /* 0x0000000faeae7221 */ /* 0x000fe20000000000 */
[----:B------:R-:W-:Y:S01]  /*6d80*/  FADD R15, R217, R160 ;  /* 0x000000a0d90f7221 */ /* 0x000fe20000000000 */
[----:B------:R-:W-:Y:S01]  /*6d90*/  FADD R215, R166, R155 ;  /* 0x0000009ba6d77221 */ /* 0x000fe20000000000 */
[----:B------:R-:W-:Y:S01]  /*6da0*/  F2FP.F16.F32.PACK_AB R166, R192, R161 ;  /* 0x000000a1c0a6723e */ /* 0x000fe200000000ff */
[----:B------:R-:W-:Y:S01]  /*6db0*/  @!P6 FMUL R206, R206, 0.5 ;  /* 0x3f000000cecee820 */ /* 0x000fe20000400000 */
[----:B------:R2:W4:Y:S01]  /*6dc0*/  MUFU.EX2 R210, R178 ;  /* 0x000000b200d27308 */ /* 0x0005220000000800 */
[----:B---3--:R-:W-:Y:S01]  /*6dd0*/  @!P2 FMUL R195, R195, R195 ;  /* 0x000000c3c3c3a220 */ /* 0x008fe20000400000 */
[----:B------:R-:W-:Y:S01]  /*6de0*/  FSETP.GEU.AND P2, PT, R176, -126, PT ;  /* 0xc2fc0000b000780b */ /* 0x000fe20003f4e000 */
[----:B------:R-:W-:Y:S01]  /*6df0*/  FADD R15, R15, R182 ;  /* 0x000000b60f0f7221 */ /* 0x000fe20000000000 */
[----:B------:R-:W-:Y:S01]  /*6e00*/  FADD R182, R216, R19 ;  /* 0x00000013d8b67221 */ /* 0x000fe20000000000 */
[----:B------:R-:W-:Y:S01]  /*6e10*/  FADD R212, R212, R215 ;  /* 0x000000d7d4d47221 */ /* 0x000fe20000000000 */
[----:B------:R-:W-:Y:S01]  /*6e20*/  FADD R215, R200, R167 ;  /* 0x000000a7c8d77221 */ /* 0x000fe20000000000 */
[----:B------:R-:W-:Y:S01]  /*6e30*/  @!P3 FMUL R199, R199, 0.5 ;  /* 0x3f000000c7c7b820 */ /* 0x000fe20000400000 */
[----:B------:R-:W3:Y:S01]  /*6e40*/  MUFU.EX2 R206, R206 ;  /* 0x000000ce00ce7308 */ /* 0x000ee20000000800 */
[----:B-1----:R-:W-:Y:S01]  /*6e50*/  @!P4 FMUL R198, R198, R198 ;  /* 0x000000c6c6c6c220 */ /* 0x002fe20000400000 */
[----:B------:R-:W-:Y:S01]  /*6e60*/  FSETP.GEU.AND P4, PT, R203, -126, PT ;  /* 0xc2fc0000cb00780b */ /* 0x000fe20003f8e000 */
[----:B--2---:R-:W-:Y:S01]  /*6e70*/  FADD R178, R20, R193 ;  /* 0x000000c114b27221 */ /* 0x004fe20000000000 */
[----:B------:R-:W-:Y:S01]  /*6e80*/  FADD R15, R174, R15 ;  /* 0x0000000fae0f7221 */ /* 0x000fe20000000000 */
[----:B------:R-:W-:Y:S01]  /*6e90*/  FADD R228, R201, R198 ;  /* 0x000000c6c9e47221 */ /* 0x000fe20000000000 */
[----:B------:R-:W-:Y:S01]  /*6ea0*/  F2FP.F16.F32.PACK_AB R174, R22, R216 ;  /* 0x000000d816ae723e */ /* 0x000fe200000000ff */
[----:B------:R-:W-:Y:S01]  /*6eb0*/  FADD R178, R178, R179 ;  /* 0x000000b3b2b27221 */ /* 0x000fe20000000000 */
[----:B------:R-:W1:Y:S01]  /*6ec0*/  MUFU.EX2 R199, R199 ;  /* 0x000000c700c77308 */ /* 0x000e620000000800 */
[----:B----4-:R-:W-:Y:S01]  /*6ed0*/  @!P5 FMUL R210, R210, R210 ;  /* 0x000000d2d2d2d220 */ /* 0x010fe20000400000 */
[----:B------:R-:W-:Y:S01]  /*6ee0*/  FSETP.GEU.AND P5, PT, R214, -126, PT ;  /* 0xc2fc0000d600780b */ /* 0x000fe20003fae000 */
[----:B------:R-:W-:Y:S01]  /*6ef0*/  FADD R179, R220, R161 ;  /* 0x000000a1dcb37221 */ /* 0x000fe20000000000 */
[----:B------:R-:W-:Y:S01]  /*6f00*/  @!P2 FMUL R176, R176, 0.5 ;  /* 0x3f000000b0b0a820 */ /* 0x000fe20000400000 */
[----:B------:R-:W-:Y:S01]  /*6f10*/  FADD R213, R213, R228 ;  /* 0x000000e4d5d57221 */ /* 0x000fe20000000000 */
[----:B------:R-:W-:Y:S01]  /*6f20*/  FADD R228, R175, R210 ;  /* 0x000000d2afe47221 */ /* 0x000fe20000000000 */
[----:B------:R-:W-:Y:S01]  /*6f30*/  @!P4 FMUL R203, R203, 0.5 ;  /* 0x3f000000cbcbc820 */ /* 0x000fe20000400000 */
[----:B------:R-:W-:Y:S01]  /*6f40*/  FADD R179, R179, R182 ;  /* 0x000000b6b3b37221 */ /* 0x000fe20000000000 */
[----:B---3--:R-:W-:Y:S01]  /*6f50*/  @!P6 FMUL R206, R206, R206 ;  /* 0x000000cececee220 */ /* 0x008fe20000400000 */
[----:B------:R-:W-:Y:S01]  /*6f60*/  FSETP.GEU.AND P6, PT, R17, -126, PT ;  /* 0xc2fc00001100780b */ /* 0x000fe20003fce000 */
[----:B------:R-:W-:Y:S01]  /*6f70*/  FADD R182, R221, R192 ;  /* 0x000000c0ddb67221 */ /* 0x000fe20000000000 */
[----:B------:R-:W-:Y:S01]  /*6f80*/  FADD R215, R215, R228 ;  /* 0x000000e4d7d77221 */ /* 0x000fe20000000000 */
[----:B------:R-:W2:Y:S01]  /*6f90*/  MUFU.EX2 R203, R203 ;  /* 0x000000cb00cb7308 */ /* 0x000ea20000000800 */
[----:B------:R-:W-:Y:S01]  /*6fa0*/  FADD R230, R159, R206 ;  /* 0x000000ce9fe67221 */ /* 0x000fe20000000000 */
[----:B------:R-:W-:Y:S01]  /*6fb0*/  @!P5 FMUL R214, R214, 0.5 ;  /* 0x3f000000d6d6d820 */ /* 0x000fe20000400000 */
[----:B------:R-:W-:Y:S01]  /*6fc0*/  FADD R182, R182, R211 ;  /* 0x000000d3b6b67221 */ /* 0x000fe20000000000 */
[----:B-1----:R-:W-:Y:S01]  /*6fd0*/  @!P3 FMUL R199, R199, R199 ;  /* 0x000000c7c7c7b220 */ /* 0x002fe20000400000 */
[----:B------:R-:W-:Y:S01]  /*6fe0*/  FSETP.GEU.AND P3, PT, R183, -126, PT ;  /* 0xc2fc0000b700780b */ /* 0x000fe20003f6e000 */
[----:B------:R-:W-:Y:S01]  /*6ff0*/  FADD R211, R196, R191 ;  /* 0x000000bfc4d37221 */ /* 0x000fe20000000000 */
[----:B------:R-:W-:Y:S01]  /*7000*/  FADD R228, R163, R194 ;  /* 0x000000c2a3e47221 */ /* 0x000fe20000000000 */
[----:B------:R1:W3:Y:S01]  /*7010*/  MUFU.EX2 R16, R214 ;  /* 0x000000d600107308 */ /* 0x0002e20000000800 */
[----:B------:R-:W-:Y:S01]  /*7020*/  FADD R229, R208, R199 ;  /* 0x000000c7d0e57221 */ /* 0x000fe20000000000 */
[----:B------:R-:W-:Y:S01]  /*7030*/  @!P6 FMUL R17, R17, 0.5 ;  /* 0x3f0000001111e820 */ /* 0x000fe20000400000 */
[----:B------:R-:W-:Y:S01]  /*7040*/  FADD R211, R211, R230 ;  /* 0x000000e6d3d37221 */ /* 0x000fe20000000000 */
[----:B------:R-:W-:Y:S01]  /*7050*/  FADD R230, R170, R195 ;  /* 0x000000c3aae67221 */ /* 0x000fe20000000000 */
[----:B------:R-:W-:Y:S01]  /*7060*/  FADD R177, R177, R178 ;  /* 0x000000b2b1b17221 */ /* 0x000fe20000000000 */
[----:B------:R-:W-:Y:S01]  /*7070*/  FADD R180, R179, R180 ;  /* 0x000000b4b3b47221 */ /* 0x000fe20000000000 */
[----:B------:R-:W-:Y:S01]  /*7080*/  FADD R182, R182, R207 ;  /* 0x000000cfb6b67221 */ /* 0x000fe20000000000 */
[----:B------:R-:W4:Y:S01]  /*7090*/  MUFU.EX2 R17, R17 ;  /* 0x0000001100117308 */ /* 0x000f220000000800 */
[----:B-1----:R-:W-:Y:S01]  /*70a0*/  FADD R214, R205, R202 ;  /* 0x000000cacdd67221 */ /* 0x002fe20000000000 */
[----:B------:R-:W-:Y:S01]  /*70b0*/  @!P3 FMUL R183, R183, 0.5 ;  /* 0x3f000000b7b7b820 */ /* 0x000fe20000400000 */
[----:B--2---:R-:W-:Y:S01]  /*70c0*/  @!P4 FMUL R203, R203, R203 ;  /* 0x000000cbcbcbc220 */ /* 0x004fe20000400000 */
[----:B------:R-:W-:Y:S01]  /*70d0*/  FADD R211, R212, R211 ;  /* 0x000000d3d4d37221 */ /* 0x000fe20000000000 */
[----:B------:R-:W-:Y:S01]  /*70e0*/  FADD R214, R214, R229 ;  /* 0x000000e5d6d67221 */ /* 0x000fe20000000000 */
[----:B------:R-:W-:Y:S01]  /*70f0*/  FADD R229, R209, R190 ;  /* 0x000000bed1e57221 */ /* 0x000fe20000000000 */
[----:B------:R-:W-:Y:S01]  /*7100*/  FADD R232, R204, R203 ;  /* 0x000000cbcce87221 */ /* 0x000fe20000000000 */
[----:B------:R-:W1:Y:S01]  /*7110*/  MUFU.EX2 R183, R183 ;  /* 0x000000b700b77308 */ /* 0x000e620000000800 */
[----:B---3--:R-:W-:Y:S01]  /*7120*/  @!P5 FMUL R16, R16, R16 ;  /* 0x000000101010d220 */ /* 0x008fe20000400000 */
[----:B------:R-:W-:Y:S01]  /*7130*/  FADD R213, R213, R214 ;  /* 0x000000d6d5d57221 */ /* 0x000fe20000000000 */
[----:B------:R-:W-:Y:S01]  /*7140*/  FADD R229, R229, R232 ;  /* 0x000000e8e5e57221 */ /* 0x000fe20000000000 */
[----:B------:R-:W-:Y:S01]  /*7150*/  FADD R182, R177, R182 ;  /* 0x000000b6b1b67221 */ /* 0x000fe20000000000 */
[----:B------:R-:W-:Y:S01]  /*7160*/  FADD R231, R171, R16 ;  /* 0x00000010abe77221 */ /* 0x000fe20000000000 */
[----:B------:R-:W-:Y:S01]  /*7170*/  FADD R15, R15, R180 ;  /* 0x000000b40f0f7221 */ /* 0x000fe20000000000 */
[----:B------:R-:W-:Y:S01]  /*7180*/  F2FP.F16.F32.PACK_AB R179, R170, R163 ;  /* 0x000000a3aab3723e */ /* 0x000fe200000000ff */
[----:B------:R-:W2:Y:S01]  /*7190*/  MUFU.EX2 R176, R176 ;  /* 0x000000b000b07308 */ /* 0x000ea20000000800 */
[----:B----4-:R-:W-:Y:S01]  /*71a0*/  @!P6 FMUL R17, R17, R17 ;  /* 0x000000111111e220 */ /* 0x010fe20000400000 */
[----:B------:R-:W-:Y:S01]  /*71b0*/  FADD R228, R228, R231 ;  /* 0x000000e7e4e47221 */ /* 0x000fe20000000000 */
[----:B------:R-:W-:Y:S01]  /*71c0*/  FADD R182, R15, R182 ;  /* 0x000000b60fb67221 */ /* 0x000fe20000000000 */
[----:B------:R-:W-:Y:S01]  /*71d0*/  SHF.L.U32 R15, R6, 0x1f, RZ ;  /* 0x0000001f060f7819 */ /* 0x000fe200000006ff */
[----:B------:R-:W-:Y:S01]  /*71e0*/  FADD R233, R186, R17 ;  /* 0x00000011bae97221 */ /* 0x000fe20000000000 */
[----:B------:R-:W-:Y:S01]  /*71f0*/  FADD R228, R215, R228 ;  /* 0x000000e4d7e47221 */ /* 0x000fe20000000000 */
[----:B------:R-:W-:-:S02]  /*7200*/  F2FP.F16.F32.PACK_AB R170, R23, R165 ;  /* 0x000000a517aa723e */ /* 0x000fc400000000ff */
[----:B------:R-:W-:Y:S01]  /*7210*/  FADD R230, R230, R233 ;  /* 0x000000e9e6e67221 */ /* 0x000fe20000000000 */
[----:B------:R-:W-:Y:S01]  /*7220*/  FADD R211, R211, R228 ;  /* 0x000000e4d3d37221 */ /* 0x000fe20000000000 */
[----:B-1----:R-:W-:Y:S01]  /*7230*/  @!P3 FMUL R183, R183, R183 ;  /* 0x000000b7b7b7b220 */ /* 0x002fe20000400000 */
[----:B------:R-:W-:Y:S01]  /*7240*/  F2FP.F16.F32.PACK_AB R180, R157, R219 ;  /* 0x000000db9db4723e */ /* 0x000fe200000000ff */
[----:B------:R-:W-:Y:S01]  /*7250*/  FADD R230, R229, R230 ;  /* 0x000000e6e5e67221 */ /* 0x000fe20000000000 */
[----:B------:R-:W-:Y:S01]  /*7260*/  F2FP.F16.F32.PACK_AB R165, R187, R162 ;  /* 0x000000a2bba5723e */ /* 0x000fe200000000ff */
[----:B------:R-:W-:Y:S01]  /*7270*/  FFMA R8, R183, R8, R182 ;  /* 0x00000008b7087223 */ /* 0x000fe200000000b6 */
[-C--:B------:R-:W-:Y:S01]  /*7280*/  FMUL R24, R24, R183.reuse ;  /* 0x000000b718187220 */ /* 0x080fe20000400000 */
[----:B------:R-:W-:Y:S01]  /*7290*/  FADD R230, R213, R230 ;  /* 0x000000e6d5e67221 */ /* 0x000fe20000000000 */
[----:B--2---:R-:W-:Y:S01]  /*72a0*/  @!P2 FMUL R176, R176, R176 ;  /* 0x000000b0b0b0a220 */ /* 0x004fe20000400000 */
[----:B------:R1:W2:Y:S01]  /*72b0*/  SYNCS.PHASECHK.TRANS64.TRYWAIT P2, [UR6+0x60000], R15 ;  /* 0x0600000fff0075a7 */ /* 0x0002a20008040146 */
[-C--:B------:R-:W-:Y:S01]  /*72c0*/  FMUL R25, R25, R183.reuse ;  /* 0x000000b719197220 */ /* 0x080fe20000400000 */
[----:B------:R-:W-:Y:S01]  /*72d0*/  FADD R211, R211, R230 ;  /* 0x000000e6d3d37221 */ /* 0x000fe20000000000 */
[-C--:B------:R-:W-:Y:S01]  /*72e0*/  FMUL R28, R28, R183.reuse ;  /* 0x000000b71c1c7220 */ /* 0x080fe20000400000 */
[-C--:B------:R-:W-:Y:S01]  /*72f0*/  FMUL R29, R29, R183.reuse ;  /* 0x000000b71d1d7220 */ /* 0x080fe20000400000 */
[----:B------:R-:W-:Y:S01]  /*7300*/  FMUL R32, R32, R183 ;  /* 0x000000b720207220 */ /* 0x000fe20000400000 */
[----:B------:R-:W-:Y:S01]  /*7310*/  FFMA R7, R176, R7, R211 ;  /* 0x00000007b0077223 */ /* 0x000fe200000000d3 */
[-C--:B------:R-:W-:Y:S01]  /*7320*/  FMUL R33, R33, R183.reuse ;  /* 0x000000b721217220 */ /* 0x080fe20000400000 */
        /* <DEDUP_REMOVED lines=57> */
[----:B------:R-:W-:Y:S01]  /*76c0*/  FMUL R149, R149, R183 ;  /* 0x000000b795957220 */ /* 0x000fe20000400000 */
        /* <DEDUP_REMOVED lines=64> */
[----:B------:R-:W-:-:S02]  /*7ad0*/  F2FP.F16.F32.PACK_AB R182, R221, R220 ;  /* 0x000000dcddb6723e */ /* 0x000fc400000000ff */
[----:B------:R-:W-:Y:S02]  /*7ae0*/  F2FP.F16.F32.PACK_AB R183, R209, R200 ;  /* 0x000000c8d1b7723e */ /* 0x000fe400000000ff */
[----:B------:R-:W-:Y:S02]  /*7af0*/  F2FP.F16.F32.PACK_AB R176, R20, R217 ;  /* 0x000000d914b0723e */ /* 0x000fe400000000ff */
[----:B------:R-:W-:Y:S02]  /*7b00*/  F2FP.F16.F32.PACK_AB R177, R205, R196 ;  /* 0x000000c4cdb1723e */ /* 0x000fe400000000ff */
[----:B------:R-:W-:Y:S02]  /*7b10*/  F2FP.F16.F32.PACK_AB R178, R21, R218 ;  /* 0x000000da15b2723e */ /* 0x000fe400000000ff */
[----:B------:R-:W-:Y:S02]  /*7b20*/  F2FP.F16.F32.PACK_AB R175, R204, R175 ;  /* 0x000000afccaf723e */ /* 0x000fe400000000ff */
        /* <DEDUP_REMOVED lines=8> */
[----:B------:R-:W-:Y:S01]  /*7bb0*/  F2FP.F16.F32.PACK_AB R153, R199, R206 ;  /* 0x000000cec799723e */ /* 0x000fe200000000ff */
[----:B-12---:R-:W-:Y:S06]  /*7bc0*/  @!P0 BRA `(.L_x_27) ;  /* 0x0000000000048947 */ /* 0x006fec0003800000 */
[----:B------:R-:W-:Y:S01]  /*7bd0*/  BPT.TRAP 0x1 ;  /* 0x000000040000795c */ /* 0x000fe20000300000 */
.L_x_27:
[----:B------:R-:W-:Y:S05]  /*7be0*/  @P2 BRA `(.L_x_28) ;  /* 0x0000000000082947 */ /* 0x000fea0003800000 */
[----:B------:R-:W1:Y:S02]  /*7bf0*/  SYNCS.PHASECHK.TRANS64.TRYWAIT P2, [UR6+0x60000], R15 ;  /* 0x0600000fff0075a7 */ /* 0x000e640008040146 */
[----:B-1----:R-:W-:Y:S05]  /*7c00*/  @!P2 BRA `(.L_x_29) ;  /* 0x000000880034a947 */ /* 0x002fea0003800000 */
.L_x_28:
[----:B------:R-:W-:Y:S01]  /*7c10*/  R2UR UR6, R9 ;  /* 0x00000000090672ca */ /* 0x000fe200000e0000 */
[----:B------:R-:W-:Y:S01]  /*7c20*/  WARPGROUP.ARRIVE ;  /* 0x00000000000079c5 */ /* 0x000fe20000000000 */
[----:B------:R-:W-:Y:S01]  /*7c30*/  UMOV UR7, 0x40000040 ;  /* 0x4000004000077882 */ /* 0x000fe20000000000 */
[----:B------:R-:W-:Y:S01]  /*7c40*/  UMOV UR11, 0x40000040 ;  /* 0x40000040000b7882 */ /* 0x000fe20000000000 */
[----:B------:R-:W-:-:S09]  /*7c50*/  F2FP.F16.F32.PACK_AB R155, R17, R16 ;  /* 0x00000010119b723e */ /* 0x000fd200000000ff */
[----:B------:R-:W-:-:S04]  /*7c60*/  ULEA UR6, UR4, UR6, 0xc ;  /* 0x0000000604067291 */ /* 0x000fc8000f8e603f */
[----:B------:R-:W-:-:S05]  /*7c70*/  UIADD3 UR10, UR6, 0x80, URZ ;  /* 0x00000080060a7890 */ /* 0x000fca000fffe03f */
[----:B------:R-:W-:Y:S01]  /*7c80*/  HGMMA.64x256x16.F32 R24, R180, gdesc[UR4].tnspB, R24, gsb0 ;  /* 0x43e00004b4187df0 */ /* 0x000fe20008000818 */
[----:B------:R-:W-:Y:S02]  /*7c90*/  UMOV UR7, 0x40000040 ;  /* 0x4000004000077882 */ /* 0x000fe40000000000 */
[----:B------:R-:W-:Y:S02]  /*7ca0*/  WARPGROUP.DEPBAR.LE gsb0, 0x0 ;  /* 0x00008000000079c5 */ /* 0x000fe40000010000 */
[----:B------:R-:W-:-:S15]  /*7cb0*/  WARPGROUP.ARRIVE ;  /* 0x00000000000079c5 */ /* 0x000fde0000000000 */
[----:B------:R-:W-:-:S08]  /*7cc0*/  NOP ;  /* 0x0000000000007918 */ /* 0x000fd00000000000 */
[----:B------:R-:W-:Y:S01]  /*7cd0*/  HGMMA.64x256x16.F32 R24, R176, gdesc[UR8].tnspB, R24, gsb0 ;  /* 0x43e00008b0187df0 */ /* 0x000fe20008000818 */
[----:B------:R-:W-:Y:S01]  /*7ce0*/  UIADD3 UR10, UR6, 0x100, URZ ;  /* 0x00000100060a7890 */ /* 0x000fe2000fffe03f */
[----:B------:R-:W-:Y:S01]  /*7cf0*/  UMOV UR11, 0x40000040 ;  /* 0x40000040000b7882 */ /* 0x000fe20000000000 */
        /* <DEDUP_REMOVED lines=24> */
[----:B------:R-:W-:Y:S01]  /*7e80*/  UIADD3 UR6, UR6, 0x380, URZ ;  /* 0x0000038006067890 */ /* 0x000fe2000fffe03f */
[----:B------:R-:W-:Y:S02]  /*7e90*/  WARPGROUP.DEPBAR.LE gsb0, 0x0 ;  /* 0x00008000000079c5 */ /* 0x000fe40000010000 */
[----:B------:R-:W-:-:S15]  /*7ea0*/  WARPGROUP.ARRIVE ;  /* 0x00000000000079c5 */ /* 0x000fde0000000000 */
[----:B------:R-:W-:-:S07]  /*7eb0*/  NOP ;  /* 0x0000000000007918 */ /* 0x000fce0000000000 */
[----:B------:R-:W-:Y:S03]  /*7ec0*/  HGMMA.64x256x16.F32 R24, R156, gdesc[UR8].tnspB, R24, gsb0 ;  /* 0x43e000089c187df0 */ /* 0x000fe60008000818 */
[----:B------:R-:W-:Y:S02]  /*7ed0*/  WARPGROUP.DEPBAR.LE gsb0, 0x0 ;  /* 0x00008000000079c5 */ /* 0x000fe40000010000 */
[----:B------:R-:W-:-:S15]  /*7ee0*/  WARPGROUP.ARRIVE ;  /* 0x00000000000079c5 */ /* 0x000fde0000000000 */
[----:B------:R-:W-:-:S08]  /*7ef0*/  NOP ;  /* 0x0000000000007918 */ /* 0x000fd00000000000 */
[----:B------:R-:W-:Y:S03]  /*7f00*/  HGMMA.64x256x16.F32 R24, R152, gdesc[UR4].tnspB, R24, gsb0 ;  /* 0x43e0000498187df0 */ /* 0x000fe60008000818 */
[----:B------:R-:W-:Y:S02]  /*7f10*/  WARPGROUP.DEPBAR.LE gsb0, 0x0 ;  /* 0x00008000000079c5 */ /* 0x000fe40000010000 */
[----:B------:R-:W-:Y:S05]  /*7f20*/  @!P0 BRA `(.L_x_30) ;  /* 0x0000000000048947 */ /* 0x000fea0003800000 */
[----:B------:R-:W-:Y:S01]  /*7f30*/  BPT.TRAP 0x1 ;  /* 0x000000040000795c */ /* 0x000fe20000300000 */
.L_x_30:
[----:B------:R-:W-:-:S04]  /*7f40*/  ULEA UR6, UR60, UR61, 0x3 ;  /* 0x0000003d3c067291 */ /* 0x000fc8000f8e183f */
[----:B------:R-:W-:-:S04]  /*7f50*/  UIADD3 UR6, UR6, 0x60028, URZ ;  /* 0x0006002806067890 */ /* 0x000fc8000fffe03f */
[----:B------:R-:W-:-:S09]  /*7f60*/  UPRMT UR6, URZ, 0x654, UR6 ;  /* 0x000006543f067896 */ /* 0x000fd20008000006 */
[----:B------:R-:W-:Y:S01]  /*7f70*/  SYNCS.ARRIVE.TRANS64.RED.A1T0 RZ, [UR6], RZ ;  /* 0x000000ffffff79a7 */ /* 0x000fe20008100406 */
[----:B------:R-:W-:Y:S05]  /*7f80*/  @P1 BRA `(.L_x_31) ;  /* 0x0000000000041947 */ /* 0x000fea0003800000 */
[----:B------:R-:W-:Y:S01]  /*7f90*/  BPT.TRAP 0x1 ;  /* 0x000000040000795c */ /* 0x000fe20000300000 */
.L_x_31:
[----:B------:R-:W-:-:S04]  /*7fa0*/  UIADD3 UR60, UR60, 0x1, URZ ;  /* 0x000000013c3c7890 */ /* 0x000fc8000fffe03f */
[----:B------:R-:W-:-:S04]  /*7fb0*/  UISETP.NE.AND UP0, UPT, UR60, 0x5, UPT ;  /* 0x000000053c00788c */ /* 0x000fc8000bf05270 */
[----:B------:R-:W-:Y:S01]  /*7fc0*/  USEL UR60, UR60, URZ, UP0 ;  /* 0x0000003f3c3c7287 */ /* 0x000fe20008000000 */
[----:B------:R-:W-:Y:S11]  /*7fd0*/  @!P0 BRA `(.L_x_32) ;  /* 0x0000000000048947 */ /* 0x000ff60003800000 */
[----:B------:R-:W-:Y:S01]  /*7fe0*/  BPT.TRAP 0x1 ;  /* 0x000000040000795c */ /* 0x000fe20000300000 */
.L_x_32:
[----:B------:R-:W-:-:S04]  /*7ff0*/  ULEA UR6, UR60, UR61, 0x3 ;  /* 0x0000003d3c067291 */ /* 0x000fc8000f8e183f */
[----:B------:R-:W-:-:S04]  /*8000*/  UIADD3 UR6, UR6, 0x60028, URZ ;  /* 0x0006002806067890 */ /* 0x000fc8000fffe03f */
[----:B------:R-:W-:-:S09]  /*8010*/  UPRMT UR6, URZ, 0x654, UR6 ;  /* 0x000006543f067896 */ /* 0x000fd20008000006 */
[----:B------:R-:W-:Y:S01]  /*8020*/  SYNCS.ARRIVE.TRANS64.RED.A1T0 RZ, [UR6], RZ ;  /* 0x000000ffffff79a7 */ /* 0x000fe20008100406 */
[----:B------:R-:W-:Y:S05]  /*8030*/  @P1 BRA `(.L_x_33) ;  /* 0x0000000000041947 */ /* 0x000fea0003800000 */
[----:B------:R-:W-:Y:S01]  /*8040*/  BPT.TRAP 0x1 ;  /* 0x000000040000795c */ /* 0x000fe20000300000 */
.L_x_33:
[----:B------:R-:W-:Y:S01]  /*8050*/  UIADD3 UR4, UR4, 0x1, URZ ;  /* 0x0000000104047890 */ /* 0x000fe2000fffe03f */
[C---:B------:R-:W-:Y:S01]  /*8060*/  ISETP.GT.AND P2, PT, R13.reuse, 0x2, PT ;  /* 0x000000020d00780c */ /* 0x040fe20003f44270 */
[----:B------:R-:W-:Y:S01]  /*8070*/  UIADD3 UR60, UR60, 0x1, URZ ;  /* 0x000000013c3c7890 */ /* 0x000fe2000fffe03f */
[----:B------:R-:W-:Y:S01]  /*8080*/  IADD3 R13, R13, -0x1, RZ ;  /* 0xffffffff0d0d7810 */ /* 0x000fe20007ffe0ff */
[----:B------:R-:W-:Y:S01]  /*8090*/  UISETP.NE.AND UP2, UPT, UR4, 0x5, UPT ;  /* 0x000000050400788c */ /* 0x000fe2000bf45270 */
[----:B------:R-:W-:Y:S01]  /*80a0*/  IADD3 R5, R5, 0x80, RZ ;  /* 0x0000008005057810 */ /* 0x000fe20007ffe0ff */
[----:B------:R-:W-:Y:S01]  /*80b0*/  UISETP.NE.AND UP0, UPT, UR60, 0x5, UPT ;  /* 0x000000053c00788c */ /* 0x000fe2000bf05270 */
[----:B-1----:R-:W-:Y:S01]  /*80c0*/  MOV R15, R12 ;  /* 0x0000000c000f7202 */ /* 0x002fe20000000f00 */
[----:B------:R-:W-:Y:S01]  /*80d0*/  USEL UR6, URZ, 0x1, UP2 ;  /* 0x000000013f067887 */ /* 0x000fe20009000000 */
[----:B------:R-:W-:Y:S01]  /*80e0*/  MOV R17, R14 ;  /* 0x0000000e00117202 */ /* 0x000fe20000000f00 */
[----:B------:R-:W-:-:S02]  /*80f0*/  USEL UR60, UR60, URZ, UP0 ;  /* 0x0000003f3c3c7287 */ /* 0x000fc40008000000 */
[----:B------:R-:W-:Y:S02]  /*8100*/  USEL UR4, UR4, URZ, UP2 ;  /* 0x0000003f04047287 */ /* 0x000fe40009000000 */
[----:B------:R-:W-:Y:S01]  /*8110*/  LOP3.LUT R6, R6, UR6, RZ, 0x3c, !PT ;  /* 0x0000000606067c12 */ /* 0x000fe2000f8e3cff */
[----:B------:R-:W-:Y:S09]  /*8120*/  @P2 BRA `(.L_x_34) ;  /* 0xffffffc800d82947 */ /* 0x000ff2000383ffff */
.L_x_23:
[----:B------:R-:W-:-:S13]  /*8130*/  ISETP.GE.AND P2, PT, R13, 0x1, PT ;  /* 0x000000010d00780c */ /* 0x000fda0003f46270 */
[----:B------:R-:W-:Y:S05]  /*8140*/  @!P2 BRA `(.L_x_35) ;  /* 0x0000003c0044a947 */ /* 0x000fea0003800000 */
[----:B------:R-:W-:Y:S01]  /*8150*/  MOV R16, R12 ;  /* 0x0000000c00107202 */ /* 0x000fe20000000f00 */
[----:B------:R-:W-:Y:S01]  /*8160*/  ULDC UR5, c[0x0][0x604] ;  /* 0x0001810000057ab9 */ /* 0x000fe20000000800 */
[----:B------:R-:W-:Y:S01]  /*8170*/  MOV R15, R14 ;  /* 0x0000000e000f7202 */ /* 0x000fe20000000f00 */
[----:B------:R-:W-:-:S06]  /*8180*/  ULDC UR7, c[0x0][0x28c] ;  /* 0x0000a30000077ab9 */ /* 0x000fcc0000000800 */
.L_x_46:
[----:B------:R-:W-:Y:S05]  /*8190*/  @!P0 BRA `(.L_x_36) ;  /* 0x0000000000048947 */ /* 0x000fea0003800000 */
[----:B------:R-:W-:Y:S01]  /*81a0*/  BPT.TRAP 0x1 ;  /* 0x000000040000795c */ /* 0x000fe20000300000 */
.L_x_36:
[----:B------:R-:W-:Y:S01]  /*81b0*/  ULEA UR6, UR4, UR61, 0x3 ;  /* 0x0000003d04067291 */ /* 0x000fe2000f8e183f */
[----:B------:R-:W-:-:S08]  /*81c0*/  SHF.L.U32 R12, R6, 0x1f, RZ ;  /* 0x0000001f060c7819 */ /* 0x000fd000000006ff */
[----:B------:R-:W1:Y:S02]  /*81d0*/  SYNCS.PHASECHK.TRANS64.TRYWAIT P2, [UR6+0x60000], R12 ;  /* 0x0600000cff0075a7 */ /* 0x000e640008040146 */
[----:B-1----:R-:W-:Y:S05]  /*81e0*/  @!P2 BRA `(.L_x_37) ;  /* 0x0000008000d4a947 */ /* 0x002fea0003800000 */
.L_x_118:
[----:B------:R-:W-:Y:S01]  /*81f0*/  R2UR UR6, R0 ;  /* 0x00000000000672ca */ /* 0x000fe200000e0000 */
[----:B------:R-:W-:Y:S01]  /*8200*/  WARPGROUP.ARRIVE ;  /* 0x00000000000079c5 */ /* 0x000fe20000000000 */
[----:B------:R-:W-:Y:S01]  /*8210*/  R2UR UR52, R226 ;  /* 0x00000000e23472ca */ /* 0x000fe200000e0000 */
[----:B------:R-:W-:Y:S01]  /*8220*/  UMOV UR55, 0x40000040 ;  /* 0x4000004000377882 */ /* 0x000fe20000000000 */
[----:B------:R-:W-:Y:S01]  /*8230*/  R2UR UR53, R227 ;  /* 0x00000000e33572ca */ /* 0x000fe200000e0000 */
[----:B------:R-:W-:Y:S01]  /*8240*/  UMOV UR11, 0x40000040 ;  /* 0x40000040000b7882 */ /* 0x000fe20000000000 */
[----:B------:R-:W-:Y:S01]  /*8250*/  UMOV UR15, 0x40000040 ;  /* 0x40000040000f7882 */ /* 0x000fe20000000000 */
[----:B------:R-:W-:Y:S01]  /*8260*/  UMOV UR19, 0x40000040 ;  /* 0x4000004000137882 */ /* 0x000fe20000000000 */
[----:B------:R-:W-:Y:S01]  /*8270*/  UMOV UR23, 0x40000040 ;  /* 0x4000004000177882 */ /* 0x000fe20000000000 */
[----:B------:R-:W-:Y:S01]  /*8280*/  UMOV UR27, 0x40000040 ;  /* 0x40000040001b7882 */ /* 0x000fe20000000000 */
[----:B------:R-:W-:Y:S01]  /*8290*/  UMOV UR31, 0x40000040 ;  /* 0x40000040001f7882 */ /* 0x000fe20000000000 */
[----:B------:R-:W-:Y:S01]  /*82a0*/  UMOV UR35, 0x40000040 ;  /* 0x4000004000237882 */ /* 0x000fe20000000000 */
[----:B------:R-:W-:Y:S01]  /*82b0*/  UMOV UR39, 0x40000040 ;  /* 0x4000004000277882 */ /* 0x000fe20000000000 */
[----:B------:R-:W-:Y:S01]  /*82c0*/  ULEA UR6, UR4, UR6, 0xc ;  /* 0x0000000604067291 */ /* 0x000fe2000f8e603f */
[----:B------:R-:W-:Y:S01]  /*82d0*/  UMOV UR43, 0x40000040 ;  /* 0x40000040002b7882 */ /* 0x000fe20000000000 */
[----:B------:R-:W-:-:S02]  /*82e0*/  UMOV UR47, 0x40000040 ;  /* 0x40000040002f7882 */ /* 0x000fc40000000000 */
[----:B------:R-:W-:Y:S02]  /*82f0*/  UIADD3 UR10, UR6, 0x400, URZ ;  /* 0x00000400060a7890 */ /* 0x000fe4000fffe03f */
[----:B------:R-:W-:Y:S02]  /*8300*/  UIADD3 UR14, UR6, 0x402, URZ ;  /* 0x00000402060e7890 */ /* 0x000fe4000fffe03f */
[----:B------:R-:W-:Y:S01]  /*8310*/  UMOV UR54, UR6 ;  /* 0x0000000600367c82 */ /* 0x000fe20008000000 */
[----:B------:R-:W-:Y:S01]  /*8320*/  UIADD3 UR18, UR6, 0x404, URZ ;  /* 0x0000040406127890 */ /* 0x000fe2000fffe03f */
[----:B------:R-:W-:Y:S01]  /*8330*/  HGMMA.64x128x16.F32 R152, gdesc[UR52], RZ, !UPT, gsb0 ;  /* 0x01e00000349879f0 */ /* 0x000fe2000c0008ff */
[----:B------:R-:W-:Y:S01]  /*8340*/  R2UR UR52, R224 ;  /* 0x00000000e03472ca */ /* 0x000fe200000e0000 */
[----:B------:R-:W-:Y:S01]  /*8350*/  UIADD3 UR54, UR6, 0x2, URZ ;  /* 0x0000000206367890 */ /* 0x000fe2000fffe03f */
[----:B------:R-:W-:Y:S01]  /*8360*/  R2UR UR53, R225 ;  /* 0x00000000e13572ca */ /* 0x000fe200000e0000 */
[----:B------:R-:W-:Y:S01]  /*8370*/  UMOV UR55, 0x40000040 ;  /* 0x4000004000377882 */ /* 0x000fe20000000000 */
[----:B------:R-:W-:-:S02]  /*8380*/  UIADD3 UR22, UR6, 0x406, URZ ;  /* 0x0000040606167890 */ /* 0x000fc4000fffe03f */
[----:B------:R-:W-:Y:S02]  /*8390*/  UIADD3 UR26, UR6, 0x800, URZ ;  /* 0x00000800061a7890 */ /* 0x000fe4000fffe03f */
[----:B------:R-:W-:Y:S02]  /*83a0*/  UIADD3 UR30, UR6, 0x802, URZ ;  /* 0x00000802061e7890 */ /* 0x000fe4000fffe03f */
[----:B------:R-:W-:Y:S02]  /*83b0*/  UIADD3 UR34, UR6, 0x804, URZ ;  /* 0x0000080406227890 */ /* 0x000fe4000fffe03f */
[----:B------:R-:W-:Y:S02]  /*83c0*/  UIADD3 UR38, UR6, 0x806, URZ ;  /* 0x0000080606267890 */ /* 0x000fe4000fffe03f */
[----:B------:R-:W-:Y:S02]  /*83d0*/  UIADD3 UR42, UR6, 0xc00, URZ ;  /* 0x00000c00062a7890 */ /* 0x000fe4000fffe03f */
[----:B------:R-:W-:-:S02]  /*83e0*/  UIADD3 UR46, UR6, 0xc02, URZ ;  /* 0x00000c02062e7890 */ /* 0x000fc4000fffe03f */
        /* <DEDUP_REMOVED lines=13> */
[----:B------:R-:W-:-:S09]  /*84c0*/  WARPGROUP.ARRIVE ;  /* 0x00000000000079c5 */ /* 0x000fd20000000000 */
        /* <DEDUP_REMOVED lines=8> */
[----:B------:R-:W-:Y:S01]  /*8550*/  UIADD3 UR54, UR6, 0xc06, URZ ;  /* 0x00000c0606367890 */ /* 0x000fe2000fffe03f */
[----:B------:R-:W-:Y:S01]  /*8560*/  UMOV UR52, UR56 ;  /* 0x0000003800347c82 */ /* 0x000fe20008000000 */
[----:B------:R-:W-:Y:S01]  /*8570*/  UMOV UR53, UR57 ;  /* 0x0000003900357c82 */ /* 0x000fe20008000000 */
        /* <DEDUP_REMOVED lines=42> */
.L_x_38:
[C---:B------:R-:W-:Y:S01]  /*8820*/  IADD3 R14, R5.reuse, 0x1, RZ ;  /* 0x00000001050e7810 */ /* 0x040fe20007ffe0ff */
[----:B------:R-:W-:Y:S01]  /*8830*/  ULEA UR6, UR4, UR61, 0x3 ;  /* 0x0000003d04067291 */ /* 0x000fe2000f8e183f */
[C---:B------:R-:W-:Y:S02]  /*8840*/  IADD3 R20, R5.reuse, 0x9, RZ ;  /* 0x0000000905147810 */ /* 0x040fe40007ffe0ff */
[C---:B------:R-:W-:Y:S02]  /*8850*/  IADD3 R19, R5.reuse, 0x8, RZ ;  /* 0x0000000805137810 */ /* 0x040fe40007ffe0ff */
[----:B------:R-:W-:Y:S02]  /*8860*/  ISETP.GE.AND P3, PT, R14, UR7, PT ;  /* 0x000000070e007c0c */ /* 0x000fe4000bf66270 */
[----:B------:R-:W-:Y:S02]  /*8870*/  ISETP.GE.AND P4, PT, R5, UR7, PT ;  /* 0x0000000705007c0c */ /* 0x000fe4000bf86270 */
[----:B------:R-:W-:-:S02]  /*8880*/  ISETP.GE.AND P5, PT, R20, UR7, PT ;  /* 0x0000000714007c0c */ /* 0x000fc4000bfa6270 */
[C---:B------:R-:W-:Y:S02]  /*8890*/  IADD3 R14, R5.reuse, 0x10, RZ ;  /* 0x00000010050e7810 */ /* 0x040fe40007ffe0ff */
[----:B------:R-:W-:Y:S02]  /*88a0*/  IADD3 R20, R5, 0x11, RZ ;  /* 0x0000001105147810 */ /* 0x000fe40007ffe0ff */
[----:B------:R-:W-:Y:S02]  /*88b0*/  ISETP.GE.AND P2, PT, R19, UR7, PT ;  /* 0x0000000713007c0c */ /* 0x000fe4000bf46270 */
[----:B------:R-:W-:Y:S02]  /*88c0*/  FSEL R19, R152, -INF , !P4 ;  /* 0xff80000098137808 */ /* 0x000fe40006000000 */
[----:B------:R-:W-:Y:S02]  /*88d0*/  FSEL R154, R154, -INF , !P4 ;  /* 0xff8000009a9a7808 */ /* 0x000fe40006000000 */
[----:B------:R-:W-:-:S02]  /*88e0*/  ISETP.GE.AND P6, PT, R14, UR7, PT ;  /* 0x000000070e007c0c */ /* 0x000fc4000bfc6270 */
[----:B------:R-:W-:Y:S02]  /*88f0*/  ISETP.GE.AND P4, PT, R20, UR7, PT ;  /* 0x0000000714007c0c */ /* 0x000fe4000bf86270 */
[C---:B------:R-:W-:Y:S02]  /*8900*/  IADD3 R14, R5.reuse, 0x18, RZ ;  /* 0x00000018050e7810 */ /* 0x040fe40007ffe0ff */
[----:B------:R-:W-:Y:S02]  /*8910*/  IADD3 R20, R5, 0x19, RZ ;  /* 0x0000001905147810 */ /* 0x000fe40007ffe0ff */
[----:B------:R-:W-:Y:S02]  /*8920*/  FSEL R153, R153, -INF , !P3 ;  /* 0xff80000099997808 */ /* 0x000fe40005800000 */
[----:B------:R-:W-:Y:S02]  /*8930*/  FSEL R155, R155, -INF , !P3 ;  /* 0xff8000009b9b7808 */ /* 0x000fe40005800000 */
[----:B------:R-:W-:-:S02]  /*8940*/  FSEL R156, R156, -INF , !P2 ;  /* 0xff8000009c9c7808 */ /* 0x000fc40005000000 */
[----:B------:R-:W-:Y:S02]  /*8950*/  FSEL R158, R158, -INF , !P2 ;  /* 0xff8000009e9e7808 */ /* 0x000fe40005000000 */
[----:B------:R-:W-:Y:S02]  /*8960*/  ISETP.GE.AND P3, PT, R14, UR7, PT ;  /* 0x000000070e007c0c */ /* 0x000fe4000bf66270 */
[----:B------:R-:W-:Y:S02]  /*8970*/  ISETP.GE.AND P2, PT, R20, UR7, PT ;  /* 0x0000000714007c0c */ /* 0x000fe4000bf46270 */
[C---:B------:R-:W-:Y:S02]  /*8980*/  IADD3 R14, R5.reuse, 0x20, RZ ;  /* 0x00000020050e7810 */ /* 0x040fe40007ffe0ff */
[----:B------:R-:W-:Y:S02]  /*8990*/  IADD3 R20, R5, 0x21, RZ ;  /* 0x0000002105147810 */ /* 0x000fe40007ffe0ff */
[----:B------:R-:W-:-:S02]  /*89a0*/  FSEL R157, R157, -INF , !P5 ;  /* 0xff8000009d9d7808 */ /* 0x000fc40006800000 */
[----:B------:R-:W-:Y:S02]  /*89b0*/  FSEL R159, R159, -INF , !P5 ;  /* 0xff8000009f9f7808 */ /* 0x000fe40006800000 */
[----:B------:R-:W-:Y:S02]  /*89c0*/  FSEL R160, R160, -INF , !P6 ;  /* 0xff800000a0a07808 */ /* 0x000fe40007000000 */
[----:B------:R-:W-:Y:S02]  /*89d0*/  FSEL R162, R162, -INF , !P6 ;  /* 0xff800000a2a27808 */ /* 0x000fe40007000000 */
[----:B------:R-:W-:Y:S02]  /*89e0*/  ISETP.GE.AND P5, PT, R14, UR7, PT ;  /* 0x000000070e007c0c */ /* 0x000fe4000bfa6270 */
[----:B------:R-:W-:Y:S02]  /*89f0*/  ISETP.GE.AND P6, PT, R20, UR7, PT ;  /* 0x0000000714007c0c */ /* 0x000fe4000bfc6270 */
[----:B------:R-:W-:-:S02]  /*8a00*/  IADD3 R20, R5, 0x28, RZ ;  /* 0x0000002805147810 */ /* 0x000fc40007ffe0ff */
[----:B------:R-:W-:Y:S02]  /*8a10*/  FMNMX R14, R154, R15, !PT ;  /* 0x0000000f9a0e7209 */ /* 0x000fe40007800000 */
[----:B------:R-:W-:Y:S02]  /*8a20*/  FSEL R161, R161, -INF , !P4 ;  /* 0xff800000a1a17808 */ /* 0x000fe40006000000 */
[----:B------:R-:W-:Y:S02]  /*8a30*/  FSEL R163, R163, -INF , !P4 ;  /* 0xff800000a3a37808 */ /* 0x000fe40006000000 */
[----:B------:R-:W-:Y:S02]  /*8a40*/  ISETP.GE.AND P4, PT, R20, UR7, PT ;  /* 0x0000000714007c0c */ /* 0x000fe4000bf86270 */
[----:B------:R-:W-:Y:S02]  /*8a50*/  FMNMX R21, R155, R14, !PT ;  /* 0x0000000e9b157209 */ /* 0x000fe40007800000 */
[----:B------:R-:W-:-:S02]  /*8a60*/  IADD3 R20, R5, 0x29, RZ ;  /* 0x0000002905147810 */ /* 0x000fc40007ffe0ff */
[----:B------:R-:W-:Y:S02]  /*8a70*/  FSEL R164, R164, -INF , !P3 ;  /* 0xff800000a4a47808 */ /* 0x000fe40005800000 */
[----:B------:R-:W-:Y:S02]  /*8a80*/  FSEL R166, R166, -INF , !P3 ;  /* 0xff800000a6a67808 */ /* 0x000fe40005800000 */
[----:B------:R-:W-:Y:S02]  /*8a90*/  FMNMX R14, R158, R21, !PT ;  /* 0x000000159e0e7209 */ /* 0x000fe40007800000 */
[----:B------:R-:W-:Y:S02]  /*8aa0*/  ISETP.GE.AND P3, PT, R20, UR7, PT ;  /* 0x0000000714007c0c */ /* 0x000fe4000bf66270 */
[----:B------:R-:W-:Y:S02]  /*8ab0*/  IADD3 R20, R5, 0x30, RZ ;  /* 0x0000003005147810 */ /* 0x000fe40007ffe0ff */
[----:B------:R-:W-:-:S02]  /*8ac0*/  FMNMX R21, R159, R14, !PT ;  /* 0x0000000e9f157209 */ /* 0x000fc40007800000 */
[----:B------:R-:W-:Y:S02]  /*8ad0*/  FSEL R165, R165, -INF , !P2 ;  /* 0xff800000a5a57808 */ /* 0x000fe40005000000 */
[----:B------:R-:W-:Y:S02]  /*8ae0*/  FSEL R167, R167, -INF , !P2 ;  /* 0xff800000a7a77808 */ /* 0x000fe40005000000 */
[----:B------:R-:W-:Y:S02]  /*8af0*/  ISETP.GE.AND P2, PT, R20, UR7, PT ;  /* 0x0000000714007c0c */ /* 0x000fe4000bf46270 */
[----:B------:R-:W-:Y:S02]  /*8b00*/  IADD3 R20, R5, 0x31, RZ ;  /* 0x0000003105147810 */ /* 0x000fe40007ffe0ff */
[----:B------:R-:W-:Y:S02]  /*8b10*/  FMNMX R14, R162, R21, !PT ;  /* 0x00000015a20e7209 */ /* 0x000fe40007800000 */
[----:B------:R-:W-:-:S02]  /*8b20*/  FSEL R168, R168, -INF , !P5 ;  /* 0xff800000a8a87808 */ /* 0x000fc40006800000 */
[----:B------:R-:W-:Y:S02]  /*8b30*/  FSEL R170, R170, -INF , !P5 ;  /* 0xff800000aaaa7808 */ /* 0x000fe40006800000 */
[----:B------:R-:W-:Y:S02]  /*8b40*/  ISETP.GE.AND P5, PT, R20, UR7, PT ;  /* 0x0000000714007c0c */ /* 0x000fe4000bfa6270 */
[----:B------:R-:W-:Y:S02]  /*8b50*/  IADD3 R20, R5, 0x38, RZ ;  /* 0x0000003805147810 */ /* 0x000fe40007ffe0ff */
[----:B------:R-:W-:Y:S02]  /*8b60*/  FMNMX R21, R163, R14, !PT ;  /* 0x0000000ea3157209 */ /* 0x000fe40007800000 */
[----:B------:R-:W-:Y:S02]  /*8b70*/  FSEL R169, R169, -INF , !P6 ;  /* 0xff800000a9a97808 */ /* 0x000fe40007000000 */
[----:B------:R-:W-:-:S02]  /*8b80*/  FSEL R171, R171, -INF , !P6 ;  /* 0xff800000abab7808 */ /* 0x000fc40007000000 */
[----:B------:R-:W-:Y:S02]  /*8b90*/  ISETP.GE.AND P6, PT, R20, UR7, PT ;  /* 0x0000000714007c0c */ /* 0x000fe4000bfc6270 */
[----:B------:R-:W-:Y:S02]  /*8ba0*/  FMNMX R14, R166, R21, !PT ;  /* 0x00000015a60e7209 */ /* 0x000fe40007800000 */
[----:B------:R-:W-:Y:S02]  /*8bb0*/  IADD3 R20, R5, 0x39, RZ ;  /* 0x0000003905147810 */ /* 0x000fe40007ffe0ff */
[----:B------:R-:W-:Y:S02]  /*8bc0*/  FSEL R172, R172, -INF , !P4 ;  /* 0xff800000acac7808 */ /* 0x000fe40006000000 */
[----:B------:R-:W-:Y:S02]  /*8bd0*/  FSEL R174, R174, -INF , !P4 ;  /* 0xff800000aeae7808 */ /* 0x000fe40006000000 */
[----:B------:R-:W-:-:S02]  /*8be0*/  FMNMX R21, R167, R14, !PT ;  /* 0x0000000ea7157209 */ /* 0x000fc40007800000 */
[----:B------:R-:W-:Y:S02]  /*8bf0*/  ISETP.GE.AND P4, PT, R20, UR7, PT ;  /* 0x0000000714007c0c */ /* 0x000fe4000bf86270 */
[----:B------:R-:W-:Y:S02]  /*8c00*/  IADD3 R20, R5, 0x40, RZ ;  /* 0x0000004005147810 */ /* 0x000fe40007ffe0ff */
[----:B------:R-:W-:Y:S02]  /*8c10*/  FMNMX R14, R170, R21, !PT ;  /* 0x00000015aa0e7209 */ /* 0x000fe40007800000 */
[----:B------:R-:W-:Y:S02]  /*8c20*/  FSEL R173, R173, -INF , !P3 ;  /* 0xff800000adad7808 */ /* 0x000fe40005800000 */
[----:B------:R-:W-:Y:S02]  /*8c30*/  FSEL R175, R175, -INF , !P3 ;  /* 0xff800000afaf7808 */ /* 0x000fe40005800000 */
[----:B------:R-:W-:-:S02]  /*8c40*/  ISETP.GE.AND P3, PT, R20, UR7, PT ;  /* 0x0000000714007c0c */ /* 0x000fc4000bf66270 */
[----:B------:R-:W-:Y:S02]  /*8c50*/  IADD3 R20, R5, 0x41, RZ ;  /* 0x0000004105147810 */ /* 0x000fe40007ffe0ff */
[----:B------:R-:W-:Y:S02]  /*8c60*/  FMNMX R21, R171, R14, !PT ;  /* 0x0000000eab157209 */ /* 0x000fe40007800000 */
[----:B------:R-:W-:Y:S02]  /*8c70*/  FSEL R176, R176, -INF , !P2 ;  /* 0xff800000b0b07808 */ /* 0x000fe40005000000 */
[----:B------:R-:W-:Y:S02]  /*8c80*/  FSEL R178, R178, -INF , !P2 ;  /* 0xff800000b2b27808 */ /* 0x000fe40005000000 */
        /* <DEDUP_REMOVED lines=22> */
[----:B------:R-:W-:Y:S02]  /*8df0*/  FMNMX R21, R183, R14, !PT ;  /* 0x0000000eb7157209 */ /* 0x000fe40007800000 */
[----:B------:R-:W-:Y:S02]  /*8e00*/  IADD3 R20, R5, 0x58, RZ ;  /* 0x0000005805147810 */ /* 0x000fe40007ffe0ff */
[----:B------:R-:W-:Y:S02]  /*8e10*/  FSEL R185, R185, -INF , !P2 ;  /* 0xff800000b9b97808 */ /* 0x000fe40005000000 */
[----:B------:R-:W-:-:S02]  /*8e20*/  FSEL R187, R187, -INF , !P2 ;  /* 0xff800000bbbb7808 */ /* 0x000fc40005000000 */
[----:B------:R-:W-:Y:S02]  /*8e30*/  FMNMX R14, R186, R21, !PT ;  /* 0x00000015ba0e7209 */ /* 0x000fe40007800000 */
[----:B------:R-:W-:Y:S02]  /*8e40*/  ISETP.GE.AND P2, PT, R20, UR7, PT ;  /* 0x0000000714007c0c */ /* 0x000fe4000bf46270 */
[----:B------:R-:W-:Y:S02]  /*8e50*/  IADD3 R20, R5, 0x59, RZ ;  /* 0x0000005905147810 */ /* 0x000fe40007ffe0ff */
[----:B-1----:R-:W-:Y:S02]  /*8e60*/  P2R R17, PR, RZ, 0x2 ;  /* 0x00000002ff117803 */ /* 0x002fe40000000000 */
[----:B------:R-:W-:Y:S02]  /*8e70*/  FSEL R190, R190, -INF , !P5 ;  /* 0xff800000bebe7808 */ /* 0x000fe40006800000 */
[----:B------:R-:W-:-:S02]  /*8e80*/  FMNMX R21, R187, R14, !PT ;  /* 0x0000000ebb157209 */ /* 0x000fc40007800000 */
[----:B------:R-:W-:Y:S02]  /*8e90*/  ISETP.GE.AND P1, PT, R20, UR7, PT ;  /* 0x0000000714007c0c */ /* 0x000fe4000bf26270 */
[----:B------:R-:W-:Y:S02]  /*8ea0*/  FSEL R191, R191, -INF , !P6 ;  /* 0xff800000bfbf7808 */ /* 0x000fe40007000000 */
[----:B------:R-:W-:Y:S02]  /*8eb0*/  FMNMX R14, R190, R21, !PT ;  /* 0x00000015be0e7209 */ /* 0x000fe40007800000 */
[----:B------:R-:W-:Y:S02]  /*8ec0*/  IADD3 R22, R5, 0x60, RZ ;  /* 0x0000006005167810 */ /* 0x000fe40007ffe0ff */
[----:B------:R-:W-:Y:S02]  /*8ed0*/  FSEL R188, R188, -INF , !P5 ;  /* 0xff800000bcbc7808 */ /* 0x000fe40006800000 */
[----:B------:R-:W-:-:S02]  /*8ee0*/  FSEL R194, R194, -INF , !P4 ;  /* 0xff800000c2c27808 */ /* 0x000fc40006000000 */
[----:B------:R-:W-:Y:S02]  /*8ef0*/  FMNMX R21, R191, R14, !PT ;  /* 0x0000000ebf157209 */ /* 0x000fe40007800000 */
[----:B------:R-:W-:Y:S02]  /*8f00*/  ISETP.GE.AND P5, PT, R22, UR7, PT ;  /* 0x0000000716007c0c */ /* 0x000fe4000bfa6270 */
[----:B------:R-:W-:Y:S02]  /*8f10*/  LOP3.LUT R18, R18, 0xfffffff7, RZ, 0xc0, !PT ;  /* 0xfffffff712127812 */ /* 0x000fe400078ec0ff */
[----:B------:R-:W-:Y:S02]  /*8f20*/  FSEL R195, R195, -INF , !P3 ;  /* 0xff800000c3c37808 */ /* 0x000fe40005800000 */
[----:B------:R-:W-:Y:S02]  /*8f30*/  FMNMX R14, R194, R21, !PT ;  /* 0x00000015c20e7209 */ /* 0x000fe40007800000 */
[----:B------:R-:W-:-:S02]  /*8f40*/  @P1 LOP3.LUT R18, R18, 0x8, RZ, 0xfc, !PT ;  /* 0x0000000812121812 */ /* 0x000fc400078efcff */
[----:B------:R-:W-:Y:S02]  /*8f50*/  FSEL R198, R198, -INF , !P2 ;  /* 0xff800000c6c67808 */ /* 0x000fe40005000000 */
[----:B------:R-:W-:Y:S02]  /*8f60*/  FMNMX R21, R195, R14, !PT ;  /* 0x0000000ec3157209 */ /* 0x000fe40007800000 */
[----:B------:R-:W-:Y:S02]  /*8f70*/  IADD3 R20, R5, 0x61, RZ ;  /* 0x0000006105147810 */ /* 0x000fe40007ffe0ff */
[----:B------:R-:W-:Y:S02]  /*8f80*/  LOP3.LUT R18, R18, 0xfffffffb, RZ, 0xc0, !PT ;  /* 0xfffffffb12127812 */ /* 0x000fe400078ec0ff */
[----:B------:R-:W-:Y:S02]  /*8f90*/  P2R R12, PR, RZ, 0x1 ;  /* 0x00000001ff0c7803 */ /* 0x000fe40000000000 */
[----:B------:R-:W-:-:S02]  /*8fa0*/  FSEL R199, R199, -INF , !P1 ;  /* 0xff800000c7c77808 */ /* 0x000fc40004800000 */
[----:B------:R-:W-:Y:S02]  /*8fb0*/  FMNMX R14, R198, R21, !PT ;  /* 0x00000015c60e7209 */ /* 0x000fe40007800000 */
[----:B------:R-:W-:Y:S02]  /*8fc0*/  ISETP.GE.AND P0, PT, R20, UR7, PT ;  /* 0x0000000714007c0c */ /* 0x000fe4000bf06270 */
[----:B------:R-:W-:Y:S02]  /*8fd0*/  @P5 LOP3.LUT R18, R18, 0x4, RZ, 0xfc, !PT ;  /* 0x0000000412125812 */ /* 0x000fe400078efcff */
[----:B------:R-:W-:Y:S02]  /*8fe0*/  IADD3 R20, R5, 0x68, RZ ;  /* 0x0000006805147810 */ /* 0x000fe40007ffe0ff */
[----:B------:R-:W-:Y:S02]  /*8ff0*/  FSEL R202, R202, -INF , !P5 ;  /* 0xff800000caca7808 */ /* 0x000fe40006800000 */
[----:B------:R-:W-:-:S02]  /*9000*/  FMNMX R21, R199, R14, !PT ;  /* 0x0000000ec7157209 */ /* 0x000fc40007800000 */
[----:B------:R-:W-:Y:S02]  /*9010*/  FSEL R203, R203, -INF , !P0 ;  /* 0xff800000cbcb7808 */ /* 0x000fe40004000000 */
[----:B------:R-:W-:Y:S02]  /*9020*/  P2R R22, PR, RZ, 0x1 ;  /* 0x00000001ff167803 */ /* 0x000fe40000000000 */
[----:B------:R-:W-:Y:S02]  /*9030*/  LOP3.LUT P0, RZ, R18, 0x4, RZ, 0xc0, !PT ;  /* 0x0000000412ff7812 */ /* 0x000fe4000780c0ff */
[----:B------:R-:W-:Y:S02]  /*9040*/  ISETP.GE.AND P1, PT, R20, UR7, PT ;  /* 0x0000000714007c0c */ /* 0x000fe4000bf26270 */
[----:B------:R-:W-:Y:S02]  /*9050*/  IADD3 R20, R5, 0x69, RZ ;  /* 0x0000006905147810 */ /* 0x000fe40007ffe0ff */
[----:B------:R-:W-:-:S02]  /*9060*/  FMNMX R14, R202, R21, !PT ;  /* 0x00000015ca0e7209 */ /* 0x000fc40007800000 */
[----:B------:R-:W-:Y:S02]  /*9070*/  P2R R23, PR, RZ, 0x1 ;  /* 0x00000001ff177803 */ /* 0x000fe40000000000 */
[----:B------:R-:W-:Y:S02]  /*9080*/  FSEL R196, R196, -INF , !P2 ;  /* 0xff800000c4c47808 */ /* 0x000fe40005000000 */
[----:B------:R-:W-:Y:S02]  /*9090*/  LOP3.LUT P0, RZ, R18, 0x8, RZ, 0xc0, !PT ;  /* 0x0000000812ff7812 */ /* 0x000fe4000780c0ff */
[----:B------:R-:W-:Y:S02]  /*90a0*/  ISETP.GE.AND P2, PT, R20, UR7, PT ;  /* 0x0000000714007c0c */ /* 0x000fe4000bf46270 */
[----:B------:R-:W-:Y:S02]  /*90b0*/  IADD3 R18, R5, 0x70, RZ ;  /* 0x0000007005127810 */ /* 0x000fe40007ffe0ff */
[----:B------:R-:W-:-:S02]  /*90c0*/  FSEL R206, R206, -INF , !P1 ;  /* 0xff800000cece7808 */ /* 0x000fc40004800000 */
[----:B------:R-:W-:Y:S02]  /*90d0*/  FMNMX R21, R203, R14, !PT ;  /* 0x0000000ecb157209 */ /* 0x000fe40007800000 */
[----:B------:R-:W-:Y:S02]  /*90e0*/  FSEL R193, R193, -INF , !P3 ;  /* 0xff800000c1c17808 */ /* 0x000fe40005800000 */
[----:B------:R-:W-:Y:S02]  /*90f0*/  IADD3 R20, R5, 0x71, RZ ;  /* 0x0000007105147810 */ /* 0x000fe40007ffe0ff */
[----:B------:R-:W-:Y:S02]  /*9100*/  FSEL R207, R207, -INF , !P2 ;  /* 0xff800000cfcf7808 */ /* 0x000fe40005000000 */
[----:B------:R-:W-:Y:S02]  /*9110*/  FMNMX R14, R206, R21, !PT ;  /* 0x00000015ce0e7209 */ /* 0x000fe40007800000 */
[----:B------:R-:W-:-:S02]  /*9120*/  ISETP.GE.AND P3, PT, R18, UR7, PT ;  /* 0x0000000712007c0c */ /* 0x000fc4000bf66270 */
[----:B------:R-:W-:Y:S02]  /*9130*/  FSEL R192, R192, -INF , !P4 ;  /* 0xff800000c0c07808 */ /* 0x000fe40006000000 */
[----:B------:R-:W-:Y:S02]  /*9140*/  IADD3 R216, R5, 0x78, RZ ;  /* 0x0000007805d87810 */ /* 0x000fe40007ffe0ff */
[----:B------:R-:W-:Y:S02]  /*9150*/  FSEL R210, R210, -INF , !P3 ;  /* 0xff800000d2d27808 */ /* 0x000fe40005800000 */
[----:B------:R-:W-:Y:S02]  /*9160*/  FMNMX R21, R207, R14, !PT ;  /* 0x0000000ecf157209 */ /* 0x000fe40007800000 */
[----:B------:R-:W-:Y:S02]  /*9170*/  ISETP.GE.AND P4, PT, R20, UR7, PT ;  /* 0x0000000714007c0c */ /* 0x000fe4000bf86270 */
[----:B------:R-:W-:-:S02]  /*9180*/  IADD3 R217, R5, 0x79, RZ ;  /* 0x0000007905d97810 */ /* 0x000fc40007ffe0ff */
[----:B------:R-:W-:Y:S02]  /*9190*/  FSEL R211, R211, -INF , !P4 ;  /* 0xff800000d3d37808 */ /* 0x000fe40006000000 */
[----:B------:R-:W-:Y:S02]  /*91a0*/  FMNMX R14, R210, R21, !PT ;  /* 0x00000015d20e7209 */ /* 0x000fe40007800000 */
[----:B------:R-:W-:Y:S02]  /*91b0*/  ISETP.GE.AND P5, PT, R216, UR7, PT ;  /* 0x00000007d8007c0c */ /* 0x000fe4000bfa6270 */
[----:B------:R-:W-:Y:S02]  /*91c0*/  FSEL R189, R189, -INF , !P6 ;  /* 0xff800000bdbd7808 */ /* 0x000fe40007000000 */
[----:B------:R-:W-:Y:S02]  /*91d0*/  FSEL R214, R214, -INF , !P5 ;  /* 0xff800000d6d67808 */ /* 0x000fe40006800000 */
[----:B------:R-:W-:-:S02]  /*91e0*/  FMNMX R21, R211, R14, !PT ;  /* 0x0000000ed3157209 */ /* 0x000fc40007800000 */
[----:B------:R-:W-:Y:S02]  /*91f0*/  ISETP.GE.AND P6, PT, R217, UR7, PT ;  /* 0x00000007d9007c0c */ /* 0x000fe4000bfc6270 */
[----:B------:R-:W-:Y:S02]  /*9200*/  FMNMX R14, R214, R21, !PT ;  /* 0x00000015d60e7209 */ /* 0x000fe40007800000 */
[----:B------:R-:W-:Y:S02]  /*9210*/  FSEL R215, R215, -INF , !P6 ;  /* 0xff800000d7d77808 */ /* 0x000fe40007000000 */
[----:B------:R-:W-:Y:S02]  /*9220*/  P2R R152, PR, RZ, 0x1 ;  /* 0x00000001ff987803 */ /* 0x000fe40000000000 */
[----:B------:R-:W-:Y:S02]  /*9230*/  FMNMX R20, R215, R14, !PT ;  /* 0x0000000ed7147209 */ /* 0x000fe40007800000 */
[----:B------:R-:W-:-:S02]  /*9240*/  FSEL R204, R204, -INF , !P1 ;  /* 0xff800000cccc7808 */ /* 0x000fc40004800000 */
[----:B------:R-:W-:Y:S01]  /*9250*/  ISETP.NE.AND P1, PT, R17, RZ, PT ;  /* 0x000000ff1100720c */ /* 0x000fe20003f25270 */
[----:B------:R-:W1:Y:S01]  /*9260*/  SHFL.BFLY PT, R21, R20, 0x1, 0x1f ;  /* 0x0c201f0014157f89 */ /* 0x000e6200000e0000 */
[----:B------:R-:W-:Y:S02]  /*9270*/  FSEL R205, R205, -INF , !P2 ;  /* 0xff800000cdcd7808 */ /* 0x000fe40005000000 */
[----:B------:R-:W-:Y:S02]  /*9280*/  FSEL R208, R208, -INF , !P3 ;  /* 0xff800000d0d07808 */ /* 0x000fe40005800000 */
[----:B------:R-:W-:Y:S02]  /*9290*/  FSEL R209, R209, -INF , !P4 ;  /* 0xff800000d1d17808 */ /* 0x000fe40006000000 */
[----:B------:R-:W-:Y:S02]  /*92a0*/  FSEL R212, R212, -INF , !P5 ;  /* 0xff800000d4d47808 */ /* 0x000fe40006800000 */
[----:B------:R-:W-:-:S02]  /*92b0*/  FSEL R228, R213, -INF , !P6 ;  /* 0xff800000d5e47808 */ /* 0x000fc40007000000 */
[----:B-1----:R-:W-:-:S05]  /*92c0*/  FMNMX R21, R20, R21, !PT ;  /* 0x0000001514157209 */ /* 0x002fca0007800000 */
[----:B------:R-:W1:Y:S02]  /*92d0*/  SHFL.BFLY PT, R14, R21, 0x2, 0x1f ;  /* 0x0c401f00150e7f89 */ /* 0x000e6400000e0000 */
[----:B-1----:R-:W-:-:S04]  /*92e0*/  FMNMX R14, R21, R14, !PT ;  /* 0x0000000e150e7209 */ /* 0x002fc80007800000 */
[----:B------:R-:W-:-:S04]  /*92f0*/  FSETP.NEU.AND P0, PT, R14, -INF , PT ;  /* 0xff8000000e00780b */ /* 0x000fc80003f0d000 */
[----:B------:R-:W-:Y:S02]  /*9300*/  FSEL R18, R14, RZ, P0 ;  /* 0x000000ff0e127208 */ /* 0x000fe40000000000 */
[----:B------:R-:W-:-:S03]  /*9310*/  ISETP.NE.AND P0, PT, R152, RZ, PT ;  /* 0x000000ff9800720c */ /* 0x000fc60003f05270 */
[----:B------:R-:W-:Y:S01]  /*9320*/  FMUL R17, R18, UR5 ;  /* 0x0000000512117c20 */ /* 0x000fe20008400000 */
[----:B------:R-:W-:Y:S02]  /*9330*/  FSEL R197, R197, -INF , !P0 ;  /* 0xff800000c5c57808 */ /* 0x000fe40004000000 */
[----:B------:R-:W-:Y:S01]  /*9340*/  ISETP.NE.AND P0, PT, R23, RZ, PT ;  /* 0x000000ff1700720c */ /* 0x000fe20003f05270 */
[--C-:B------:R-:W-:Y:S01]  /*9350*/  FFMA R20, R154, UR5, -R17.reuse ;  /* 0x000000059a147c23 */ /* 0x100fe20008000811 */
[--C-:B------:R-:W-:Y:S01]  /*9360*/  FFMA R155, R155, UR5, -R17.reuse ;  /* 0x000000059b9b7c23 */ /* 0x100fe20008000811 */
[--C-:B------:R-:W-:Y:S01]  /*9370*/  FFMA R158, R158, UR5, -R17.reuse ;  /* 0x000000059e9e7c23 */ /* 0x100fe20008000811 */
[----:B------:R-:W-:Y:S01]  /*9380*/  FSEL R200, R200, -INF , !P0 ;  /* 0xff800000c8c87808 */ /* 0x000fe20004000000 */
[--C-:B------:R-:W-:Y:S01]  /*9390*/  FFMA R159, R159, UR5, -R17.reuse ;  /* 0x000000059f9f7c23 */ /* 0x100fe20008000811 */
[----:B------:R-:W-:Y:S01]  /*93a0*/  FSETP.GEU.AND P2, PT, R20, -126, PT ;  /* 0xc2fc00001400780b */ /* 0x000fe20003f4e000 */
[--C-:B------:R-:W-:Y:S01]  /*93b0*/  FFMA R163, R163, UR5, -R17.reuse ;  /* 0x00000005a3a37c23 */ /* 0x100fe20008000811 */
[----:B------:R-:W-:Y:S01]  /*93c0*/  FSETP.GEU.AND P3, PT, R155, -126, PT ;  /* 0xc2fc00009b00780b */ /* 0x000fe20003f6e000 */
[--C-:B------:R-:W-:Y:S01]  /*93d0*/  FFMA R166, R166, UR5, -R17.reuse ;  /* 0x00000005a6a67c23 */ /* 0x100fe20008000811 */
[----:B------:R-:W-:Y:S01]  /*93e0*/  ISETP.NE.AND P0, PT, R22, RZ, PT ;  /* 0x000000ff1600720c */ /* 0x000fe20003f05270 */
[--C-:B------:R-:W-:Y:S01]  /*93f0*/  FFMA R162, R162, UR5, -R17.reuse ;  /* 0x00000005a2a27c23 */ /* 0x100fe20008000811 */
[----:B------:R-:W-:Y:S01]  /*9400*/  FSETP.GEU.AND P4, PT, R158, -126, PT ;  /* 0xc2fc00009e00780b */ /* 0x000fe20003f8e000 */
[--C-:B------:R-:W-:Y:S01]  /*9410*/  FFMA R152, R167, UR5, -R17.reuse ;  /* 0x00000005a7987c23 */ /* 0x100fe20008000811 */
[----:B------:R-:W-:Y:S01]  /*9420*/  FSEL R201, R201, -INF , !P0 ;  /* 0xff800000c9c97808 */ /* 0x000fe20004000000 */
[--C-:B------:R-:W-:Y:S01]  /*9430*/  FFMA R170, R170, UR5, -R17.reuse ;  /* 0x00000005aaaa7c23 */ /* 0x100fe20008000811 */
[----:B------:R-:W-:Y:S01]  /*9440*/  ISETP.NE.AND P0, PT, R12, RZ, PT ;  /* 0x000000ff0c00720c */ /* 0x000fe20003f05270 */
[--C-:B------:R-:W-:Y:S01]  /*9450*/  FFMA R174, R174, UR5, -R17.reuse ;  /* 0x00000005aeae7c23 */ /* 0x100fe20008000811 */
[----:B------:R-:W-:Y:S01]  /*9460*/  FMNMX R12, R19, R16, !PT ;  /* 0x00000010130c7209 */ /* 0x000fe20007800000 */
[----:B------:R-:W-:Y:S01]  /*9470*/  @!P2 FMUL R20, R20, 0.5 ;  /* 0x3f0000001414a820 */ /* 0x000fe20000400000 */
[----:B------:R-:W-:Y:S01]  /*9480*/  FSETP.GEU.AND P5, PT, R159, -126, PT ;  /* 0xc2fc00009f00780b */ /* 0x000fe20003fae000 */
[----:B------:R-:W-:Y:S01]  /*9490*/  @!P3 FMUL R155, R155, 0.5 ;  /* 0x3f0000009b9bb820 */ /* 0x000fe20000400000 */
[----:B------:R-:W-:Y:S01]  /*94a0*/  FMNMX R21, R153, R12, !PT ;  /* 0x0000000c99157209 */ /* 0x000fe20007800000 */
[--C-:B------:R-:W-:Y:S01]  /*94b0*/  FFMA R175, R175, UR5, -R17.reuse ;  /* 0x00000005afaf7c23 */ /* 0x100fe20008000811 */
[----:B------:R-:W-:Y:S01]  /*94c0*/  FSETP.GEU.AND P6, PT, R162, -126, PT ;  /* 0xc2fc0000a200780b */ /* 0x000fe20003fce000 */
[----:B------:R-:W1:Y:S01]  /*94d0*/  MUFU.EX2 R20, R20 ;  /* 0x0000001400147308 */ /* 0x000e620000000800 */
[----:B------:R-:W-:Y:S01]  /*94e0*/  FMNMX R12, R156, R21, !PT ;  /* 0x000000159c0c7209 */ /* 0x000fe20007800000 */
[----:B------:R-:W-:Y:S01]  /*94f0*/  @!P4 FMUL R158, R158, 0.5 ;  /* 0x3f0000009e9ec820 */ /* 0x000fe20000400000 */
[--C-:B------:R-:W-:Y:S01]  /*9500*/  FFMA R154, R171, UR5, -R17.reuse ;  /* 0x00000005ab9a7c23 */ /* 0x100fe20008000811 */
[--C-:B------:R-:W-:Y:S01]  /*9510*/  FFMA R171, R183, UR5, -R17.reuse ;  /* 0x00000005b7ab7c23 */ /* 0x100fe20008000811 */
[----:B------:R-:W-:Y:S01]  /*9520*/  FMNMX R21, R157, R12, !PT ;  /* 0x0000000c9d157209 */ /* 0x000fe20007800000 */
[--C-:B------:R-:W-:Y:S01]  /*9530*/  FFMA R186, R186, UR5, -R17.reuse ;  /* 0x00000005baba7c23 */ /* 0x100fe20008000811 */
[--C-:B------:R-:W-:Y:S01]  /*9540*/  FFMA R187, R187, UR5, -R17.reuse ;  /* 0x00000005bbbb7c23 */ /* 0x100fe20008000811 */
[----:B------:R-:W2:Y:S01]  /*9550*/  MUFU.EX2 R217, R155 ;  /* 0x0000009b00d97308 */ /* 0x000ea20000000800 */
[----:B------:R-:W-:Y:S01]  /*9560*/  @!P5 FMUL R159, R159, 0.5 ;  /* 0x3f0000009f9fd820 */ /* 0x000fe20000400000 */
[----:B------:R-:W-:Y:S01]  /*9570*/  FMNMX R12, R160, R21, !PT ;  /* 0x00000015a00c7209 */ /* 0x000fe20007800000 */
[--C-:B------:R-:W-:Y:S01]  /*9580*/  FFMA R216, R191, UR5, -R17.reuse ;  /* 0x00000005bfd87c23 */ /* 0x100fe20008000811 */
[----:B------:R-:W-:Y:S01]  /*9590*/  @!P6 FMUL R162, R162, 0.5 ;  /* 0x3f000000a2a2e820 */ /* 0x000fe20000400000 */
[--C-:B------:R-:W-:Y:S01]  /*95a0*/  FFMA R167, R190, UR5, -R17.reuse ;  /* 0x00000005bea77c23 */ /* 0x100fe20008000811 */
[----:B------:R-:W-:Y:S01]  /*95b0*/  FMNMX R21, R161, R12, !PT ;  /* 0x0000000ca1157209 */ /* 0x000fe20007800000 */
[--C-:B------:R-:W-:Y:S01]  /*95c0*/  FFMA R194, R194, UR5, -R17.reuse ;  /* 0x00000005c2c27c23 */ /* 0x100fe20008000811 */
[----:B------:R3:W4:Y:S01]  /*95d0*/  MUFU.EX2 R220, R158 ;  /* 0x0000009e00dc7308 */ /* 0x0007220000000800 */
[----:B-1----:R-:W-:Y:S01]  /*95e0*/  @!P2 FMUL R20, R20, R20 ;  /* 0x000000141414a220 */ /* 0x002fe20000400000 */
[----:B------:R-:W-:Y:S01]  /*95f0*/  FSETP.GEU.AND P2, PT, R163, -126, PT ;  /* 0xc2fc0000a300780b */ /* 0x000fe20003f4e000 */
[--C-:B------:R-:W-:Y:S01]  /*9600*/  FFMA R195, R195, UR5, -R17.reuse ;  /* 0x00000005c3c37c23 */ /* 0x100fe20008000811 */
[----:B------:R-:W-:Y:S01]  /*9610*/  FMNMX R12, R164, R21, !PT ;  /* 0x00000015a40c7209 */ /* 0x000fe20007800000 */
[--C-:B------:R-:W-:Y:S01]  /*9620*/  FFMA R190, R198, UR5, -R17.reuse ;  /* 0x00000005c6be7c23 */ /* 0x100fe20008000811 */
[--C-:B------:R-:W-:Y:S01]  /*9630*/  FFMA R22, R202, UR5, -R17.reuse ;  /* 0x00000005ca167c23 */ /* 0x100fe20008000811 */
[--C-:B------:R-:W-:Y:S01]  /*9640*/  FFMA R211, R211, UR5, -R17.reuse ;  /* 0x00000005d3d37c23 */ /* 0x100fe20008000811 */
[----:B------:R1:W5:Y:S01]  /*9650*/  MUFU.EX2 R221, R159 ;  /* 0x0000009f00dd7308 */ /* 0x0003620000000800 */
[----:B--2---:R-:W-:Y:S01]  /*9660*/  @!P3 FMUL R217, R217, R217 ;  /* 0x000000d9d9d9b220 */ /* 0x004fe20000400000 */
[----:B------:R-:W-:Y:S01]  /*9670*/  FSETP.GEU.AND P3, PT, R166, -126, PT ;  /* 0xc2fc0000a600780b */ /* 0x000fe20003f6e000 */
[--C-:B---3--:R-:W-:Y:S01]  /*9680*/  FFMA R158, R179, UR5, -R17.reuse ;  /* 0x00000005b39e7c23 */ /* 0x108fe20008000811 */
[----:B------:R-:W-:Y:S01]  /*9690*/  FMNMX R21, R165, R12, !PT ;  /* 0x0000000ca5157209 */ /* 0x000fe20007800000 */
[--C-:B------:R-:W-:Y:S01]  /*96a0*/  FFMA R210, R210, UR5, -R17.reuse ;  /* 0x00000005d2d27c23 */ /* 0x100fe20008000811 */
[--C-:B------:R-:W-:Y:S01]  /*96b0*/  FFMA R155, R214, UR5, -R17.reuse ;  /* 0x00000005d69b7c23 */ /* 0x100fe20008000811 */
[----:B------:R-:W-:Y:S01]  /*96c0*/  @!P2 FMUL R163, R163, 0.5 ;  /* 0x3f000000a3a3a820 */ /* 0x000fe20000400000 */
[----:B------:R2:W3:Y:S01]  /*96d0*/  MUFU.EX2 R230, R162 ;  /* 0x000000a200e67308 */ /* 0x0004e20000000800 */
[----:B----4-:R-:W-:Y:S01]  /*96e0*/  @!P4 FMUL R220, R220, R220 ;  /* 0x000000dcdcdcc220 */ /* 0x010fe20000400000 */
[----:B------:R-:W-:Y:S01]  /*96f0*/  FSETP.GEU.AND P4, PT, R152, -126, PT ;  /* 0xc2fc00009800780b */ /* 0x000fe20003f8e000 */
[----:B-1----:R-:W-:Y:S01]  /*9700*/  FFMA R159, R206, UR5, -R17 ;  /* 0x00000005ce9f7c23 */ /* 0x002fe20008000811 */
[----:B------:R-:W-:-:S03]  /*9710*/  FMNMX R12, R168, R21, !PT ;  /* 0x00000015a80c7209 */ /* 0x000fc60007800000 */
[----:B------:R-:W-:Y:S01]  /*9720*/  @!P3 FMUL R166, R166, 0.5 ;  /* 0x3f000000a6a6b820 */ /* 0x000fe20000400000 */
[----:B------:R1:W4:Y:S01]  /*9730*/  MUFU.EX2 R229, R163 ;  /* 0x000000a300e57308 */ /* 0x0003220000000800 */
[----:B-----5:R-:W-:Y:S01]  /*9740*/  @!P5 FMUL R221, R221, R221 ;  /* 0x000000ddddddd220 */ /* 0x020fe20000400000 */
[----:B------:R-:W-:Y:S01]  /*9750*/  FSETP.GEU.AND P5, PT, R170, -126, PT ;  /* 0xc2fc0000aa00780b */ /* 0x000fe20003fae000 */
[----:B--2---:R-:W-:Y:S01]  /*9760*/  FFMA R162, R182, UR5, -R17 ;  /* 0x00000005b6a27c23 */ /* 0x004fe20008000811 */
[----:B------:R-:W-:-:S03]  /*9770*/  FMNMX R21, R169, R12, !PT ;  /* 0x0000000ca9157209 */ /* 0x000fc60007800000 */
[----:B------:R-:W-:Y:S01]  /*9780*/  @!P4 FMUL R152, R152, 0.5 ;  /* 0x3f0000009898c820 */ /* 0x000fe20000400000 */
[----:B------:R2:W5:Y:S01]  /*9790*/  MUFU.EX2 R219, R166 ;  /* 0x000000a600db7308 */ /* 0x0005620000000800 */
[----:B------:R-:W-:Y:S01]  /*97a0*/  FMNMX R12, R172, R21, !PT ;  /* 0x00000015ac0c7209 */ /* 0x000fe20007800000 */
[----:B---3--:R-:W-:Y:S01]  /*97b0*/  @!P6 FMUL R230, R230, R230 ;  /* 0x000000e6e6e6e220 */ /* 0x008fe20000400000 */
[----:B------:R-:W-:Y:S01]  /*97c0*/  FSETP.GEU.AND P6, PT, R154, -126, PT ;  /* 0xc2fc00009a00780b */ /* 0x000fe20003fce000 */
[--C-:B-1----:R-:W-:Y:S01]  /*97d0*/  FFMA R163, R199, UR5, -R17.reuse ;  /* 0x00000005c7a37c23 */ /* 0x102fe20008000811 */
[----:B------:R-:W-:Y:S02]  /*97e0*/  FMNMX R21, R173, R12, !PT ;  /* 0x0000000cad157209 */ /* 0x000fe40007800000 */
[----:B------:R-:W-:Y:S01]  /*97f0*/  @!P5 FMUL R170, R170, 0.5 ;  /* 0x3f000000aaaad820 */ /* 0x000fe20000400000 */
[----:B------:R-:W1:Y:S01]  /*9800*/  MUFU.EX2 R152, R152 ;  /* 0x0000009800987308 */ /* 0x000e620000000800 */
[----:B----4-:R-:W-:Y:S01]  /*9810*/  @!P2 FMUL R229, R229, R229 ;  /* 0x000000e5e5e5a220 */ /* 0x010fe20000400000 */
[----:B------:R-:W-:Y:S01]  /*9820*/  FSETP.GEU.AND P2, PT, R174, -126, PT ;  /* 0xc2fc0000ae00780b */ /* 0x000fe20003f4e000 */
[----:B--2---:R-:W-:Y:S01]  /*9830*/  FFMA R166, R178, UR5, -R17 ;  /* 0x00000005b2a67c23 */ /* 0x004fe20008000811 */
[----:B------:R-:W-:-:S04]  /*9840*/  FMNMX R12, R176, R21, !PT ;  /* 0x00000015b00c7209 */ /* 0x000fc80007800000 */
[----:B------:R-:W-:Y:S01]  /*9850*/  FMNMX R21, R177, R12, !PT ;  /* 0x0000000cb1157209 */ /* 0x000fe20007800000 */
[----:B-----5:R-:W-:Y:S01]  /*9860*/  @!P3 FMUL R219, R219, R219 ;  /* 0x000000dbdbdbb220 */ /* 0x020fe20000400000 */
[----:B------:R-:W-:Y:S01]  /*9870*/  FSETP.GEU.AND P3, PT, R175, -126, PT ;  /* 0xc2fc0000af00780b */ /* 0x000fe20003f6e000 */
[----:B------:R-:W2:Y:S01]  /*9880*/  MUFU.EX2 R213, R170 ;  /* 0x000000aa00d57308 */ /* 0x000ea20000000800 */
[----:B------:R-:W-:Y:S01]  /*9890*/  FMNMX R12, R180, R21, !PT ;  /* 0x00000015b40c7209 */ /* 0x000fe20007800000 */
[----:B------:R-:W-:Y:S02]  /*98a0*/  @!P6 FMUL R154, R154, 0.5 ;  /* 0x3f0000009a9ae820 */ /* 0x000fe40000400000 */
[----:B------:R-:W-:Y:S01]  /*98b0*/  @!P2 FMUL R174, R174, 0.5 ;  /* 0x3f000000aeaea820 */ /* 0x000fe20000400000 */
[----:B------:R-:W-:Y:S01]  /*98c0*/  FMNMX R21, R181, R12, !PT ;  /* 0x0000000cb5157209 */ /* 0x000fe20007800000 */
[----:B-1----:R-:W-:Y:S01]  /*98d0*/  @!P4 FMUL R152, R152, R152 ;  /* 0x000000989898c220 */ /* 0x002fe20000400000 */
[----:B------:R-:W-:Y:S01]  /*98e0*/  FSETP.GEU.AND P4, PT, R166, -126, PT ;  /* 0xc2fc0000a600780b */ /* 0x000fe20003f8e000 */
[----:B------:R-:W1:Y:S01]  /*98f0*/  MUFU.EX2 R170, R174 ;  /* 0x000000ae00aa7308 */ /* 0x000e620000000800 */
[----:B------:R-:W-:-:S03]  /*9900*/  FMNMX R12, R184, R21, !PT ;  /* 0x00000015b80c7209 */ /* 0x000fc60007800000 */
[----:B------:R-:W-:Y:S01]  /*9910*/  @!P3 FMUL R175, R175, 0.5 ;  /* 0x3f000000afafb820 */ /* 0x000fe20000400000 */
[----:B------:R-:W-:-:S03]  /*9920*/  FMNMX R21, R185, R12, !PT ;  /* 0x0000000cb9157209 */ /* 0x000fc60007800000 */
[----:B------:R-:W3:Y:S01]  /*9930*/  MUFU.EX2 R154, R154 ;  /* 0x0000009a009a7308 */ /* 0x000ee20000000800 */
[----:B--2---:R-:W-:Y:S01]  /*9940*/  @!P5 FMUL R213, R213, R213 ;  /* 0x000000d5d5d5d220 */ /* 0x004fe20000400000 */
[----:B------:R-:W-:Y:S02]  /*9950*/  FMNMX R12, R188, R21, !PT ;  /* 0x00000015bc0c7209 */ /* 0x000fe40007800000 */
[----:B------:R-:W-:Y:S01]  /*9960*/  FSETP.GEU.AND P5, PT, R158, -126, PT ;  /* 0xc2fc00009e00780b */ /* 0x000fe20003fae000 */
[----:B------:R-:W-:Y:S01]  /*9970*/  @!P4 FMUL R166, R166, 0.5 ;  /* 0x3f000000a6a6c820 */ /* 0x000fe20000400000 */
[----:B------:R-:W-:Y:S02]  /*9980*/  FMNMX R21, R189, R12, !PT ;  /* 0x0000000cbd157209 */ /* 0x000fe40007800000 */
[----:B------:R-:W2:Y:S01]  /*9990*/  MUFU.EX2 R175, R175 ;  /* 0x000000af00af7308 */ /* 0x000ea20000000800 */
[----:B-1----:R-:W-:Y:S01]  /*99a0*/  @!P2 FMUL R170, R170, R170 ;  /* 0x000000aaaaaaa220 */ /* 0x002fe20000400000 */
[----:B------:R-:W-:-:S02]  /*99b0*/  FSETP.GEU.AND P2, PT, R171, -126, PT ;  /* 0xc2fc0000ab00780b */ /* 0x000fc40003f4e000 */
[----:B------:R-:W-:-:S04]  /*99c0*/  FMNMX R12, R192, R21, !PT ;  /* 0x00000015c00c7209 */ /* 0x000fc80007800000 */
[----:B------:R-:W-:Y:S01]  /*99d0*/  FMNMX R21, R193, R12, !PT ;  /* 0x0000000cc1157209 */ /* 0x000fe20007800000 */
[----:B---3--:R-:W-:Y:S01]  /*99e0*/  @!P6 FMUL R154, R154, R154 ;  /* 0x0000009a9a9ae220 */ /* 0x008fe20000400000 */
[----:B------:R-:W-:Y:S01]  /*99f0*/  FSETP.GEU.AND P6, PT, R162, -126, PT ;  /* 0xc2fc0000a200780b */ /* 0x000fe20003fce000 */
[----:B------:R-:W-:Y:S01]  /*9a00*/  @!P5 FMUL R158, R158, 0.5 ;  /* 0x3f0000009e9ed820 */ /* 0x000fe20000400000 */
[----:B------:R-:W1:Y:S01]  /*9a10*/  MUFU.EX2 R166, R166 ;  /* 0x000000a600a67308 */ /* 0x000e620000000800 */
[----:B------:R-:W-:Y:S02]  /*9a20*/  FMNMX R12, R196, R21, !PT ;  /* 0x00000015c40c7209 */ /* 0x000fe40007800000 */
[----:B------:R-:W-:Y:S01]  /*9a30*/  @!P2 FMUL R171, R171, 0.5 ;  /* 0x3f000000ababa820 */ /* 0x000fe20000400000 */
[----:B--2---:R-:W-:Y:S01]  /*9a40*/  @!P3 FMUL R175, R175, R175 ;  /* 0x000000afafafb220 */ /* 0x004fe20000400000 */
[----:B------:R-:W-:-:S03]  /*9a50*/  FSETP.GEU.AND P3, PT, R186, -126, PT ;  /* 0xc2fc0000ba00780b */ /* 0x000fc60003f6e000 */
[----:B------:R-:W2:Y:S01]  /*9a60*/  MUFU.EX2 R158, R158 ;  /* 0x0000009e009e7308 */ /* 0x000ea20000000800 */
[----:B------:R-:W-:Y:S02]  /*9a70*/  FMNMX R21, R197, R12, !PT ;  /* 0x0000000cc5157209 */ /* 0x000fe40007800000 */
[----:B------:R-:W-:Y:S02]  /*9a80*/  @!P6 FMUL R162, R162, 0.5 ;  /* 0x3f000000a2a2e820 */ /* 0x000fe40000400000 */
[----:B------:R-:W-:-:S03]  /*9a90*/  FMNMX R12, R200, R21, !PT ;  /* 0x00000015c80c7209 */ /* 0x000fc60007800000 */
[----:B------:R-:W3:Y:S01]  /*9aa0*/  MUFU.EX2 R171, R171 ;  /* 0x000000ab00ab7308 */ /* 0x000ee20000000800 */
[----:B------:R-:W-:Y:S01]  /*9ab0*/  FMNMX R21, R201, R12, !PT ;  /* 0x0000000cc9157209 */ /* 0x000fe20007800000 */
[----:B-1----:R-:W-:Y:S01]  /*9ac0*/  @!P4 FMUL R166, R166, R166 ;  /* 0x000000a6a6a6c220 */ /* 0x002fe20000400000 */
[----:B------:R-:W-:Y:S01]  /*9ad0*/  @!P3 FMUL R186, R186, 0.5 ;  /* 0x3f000000babab820 */ /* 0x000fe20000400000 */
[----:B------:R-:W-:Y:S02]  /*9ae0*/  FSETP.GEU.AND P4, PT, R187, -126, PT ;  /* 0xc2fc0000bb00780b */ /* 0x000fe40003f8e000 */
[----:B------:R-:W-:Y:S02]  /*9af0*/  FMNMX R12, R204, R21, !PT ;  /* 0x00000015cc0c7209 */ /* 0x000fe40007800000 */
[----:B------:R1:W4:Y:S01]  /*9b00*/  MUFU.EX2 R191, R186 ;  /* 0x000000ba00bf7308 */ /* 0x0003220000000800 */
[----:B--2---:R-:W-:Y:S01]  /*9b10*/  @!P5 FMUL R158, R158, R158 ;  /* 0x0000009e9e9ed220 */ /* 0x004fe20000400000 */
[----:B------:R-:W-:-:S02]  /*9b20*/  FMNMX R21, R205, R12, !PT ;  /* 0x0000000ccd157209 */ /* 0x000fc40007800000 */
[----:B------:R-:W-:Y:S02]  /*9b30*/  FSETP.GEU.AND P5, PT, R167, -126, PT ;  /* 0xc2fc0000a700780b */ /* 0x000fe40003fae000 */
[----:B------:R-:W-:Y:S02]  /*9b40*/  FMNMX R12, R208, R21, !PT ;  /* 0x00000015d00c7209 */ /* 0x000fe40007800000 */
[----:B------:R-:W2:Y:S01]  /*9b50*/  MUFU.EX2 R162, R162 ;  /* 0x000000a200a27308 */ /* 0x000ea20000000800 */
[----:B---3--:R-:W-:Y:S01]  /*9b60*/  @!P2 FMUL R171, R171, R171 ;  /* 0x000000abababa220 */ /* 0x008fe20000400000 */
[----:B------:R-:W-:Y:S01]  /*9b70*/  FSETP.GEU.AND P2, PT, R194, -126, PT ;  /* 0xc2fc0000c200780b */ /* 0x000fe20003f4e000 */
[----:B------:R-:W-:Y:S01]  /*9b80*/  @!P4 FMUL R187, R187, 0.5 ;  /* 0x3f000000bbbbc820 */ /* 0x000fe20000400000 */
[----:B------:R-:W-:Y:S01]  /*9b90*/  FMNMX R21, R209, R12, !PT ;  /* 0x0000000cd1157209 */ /* 0x000fe20007800000 */
[----:B-1----:R-:W-:-:S03]  /*9ba0*/  FFMA R186, R207, UR5, -R17 ;  /* 0x00000005cfba7c23 */ /* 0x002fc60008000811 */
[----:B------:R-:W-:Y:S01]  /*9bb0*/  FMNMX R21, R212, R21, !PT ;  /* 0x00000015d4157209 */ /* 0x000fe20007800000 */
[----:B----4-:R-:W-:Y:S01]  /*9bc0*/  @!P3 FMUL R191, R191, R191 ;  /* 0x000000bfbfbfb220 */ /* 0x010fe20000400000 */
[----:B------:R-:W-:Y:S01]  /*9bd0*/  FSETP.GEU.AND P3, PT, R195, -126, PT ;  /* 0xc2fc0000c300780b */ /* 0x000fe20003f6e000 */
[----:B------:R1:W3:Y:S01]  /*9be0*/  MUFU.EX2 R218, R187 ;  /* 0x000000bb00da7308 */ /* 0x0002e20000000800 */
[----:B------:R-:W-:Y:S01]  /*9bf0*/  @!P5 FMUL R167, R167, 0.5 ;  /* 0x3f000000a7a7d820 */ /* 0x000fe20000400000 */
[----:B------:R-:W-:Y:S02]  /*9c00*/  FMNMX R12, R228, R21, !PT ;  /* 0x00000015e40c7209 */ /* 0x000fe40007800000 */
[----:B------:R-:W-:Y:S01]  /*9c10*/  @!P2 FMUL R194, R194, 0.5 ;  /* 0x3f000000c2c2a820 */ /* 0x000fe20000400000 */
[----:B--2---:R-:W-:Y:S01]  /*9c20*/  @!P6 FMUL R162, R162, R162 ;  /* 0x000000a2a2a2e220 */ /* 0x004fe20000400000 */
[----:B------:R-:W-:Y:S02]  /*9c30*/  FSETP.GEU.AND P6, PT, R216, -126, PT ;  /* 0xc2fc0000d800780b */ /* 0x000fe40003fce000 */
[----:B------:R2:W4:Y:S01]  /*9c40*/  MUFU.EX2 R21, R194 ;  /* 0x000000c200157308 */ /* 0x0005220000000800 */
[----:B------:R-:W5:Y:S01]  /*9c50*/  SHFL.BFLY PT, R23, R12, 0x1, 0x1f ;  /* 0x0c201f000c177f89 */ /* 0x000f6200000e0000 */
[----:B-1----:R-:W-:-:S02]  /*9c60*/  FFMA R187, R203, UR5, -R17 ;  /* 0x00000005cbbb7c23 */ /* 0x002fc40008000811 */
[----:B------:R-:W-:-:S04]  /*9c70*/  @!P3 FMUL R195, R195, 0.5 ;  /* 0x3f000000c3c3b820 */ /* 0x000fc80000400000 */
[----:B------:R-:W1:Y:S01]  /*9c80*/  MUFU.EX2 R167, R167 ;  /* 0x000000a700a77308 */ /* 0x000e620000000800 */
[----:B---3--:R-:W-:Y:S01]  /*9c90*/  @!P4 FMUL R218, R218, R218 ;  /* 0x000000dadadac220 */ /* 0x008fe20000400000 */
[----:B------:R-:W-:Y:S01]  /*9ca0*/  FSETP.GEU.AND P4, PT, R190, -126, PT ;  /* 0xc2fc0000be00780b */ /* 0x000fe20003f8e000 */
[----:B--2---:R-:W-:Y:S01]  /*9cb0*/  FFMA R194, R215, UR5, -R17 ;  /* 0x00000005d7c27c23 */ /* 0x004fe20008000811 */
[----:B------:R-:W-:-:S04]  /*9cc0*/  @!P6 FMUL R216, R216, 0.5 ;  /* 0x3f000000d8d8e820 */ /* 0x000fc80000400000 */
[----:B------:R-:W2:Y:S01]  /*9cd0*/  MUFU.EX2 R198, R195 ;  /* 0x000000c300c67308 */ /* 0x000ea20000000800 */
[----:B----4-:R-:W-:Y:S01]  /*9ce0*/  @!P2 FMUL R21, R21, R21 ;  /* 0x000000151515a220 */ /* 0x010fe20000400000 */
[----:B------:R-:W-:-:S05]  /*9cf0*/  FSETP.GEU.AND P2, PT, R187, -126, PT ;  /* 0xc2fc0000bb00780b */ /* 0x000fca0003f4e000 */
[----:B------:R-:W-:Y:S01]  /*9d00*/  @!P4 FMUL R190, R190, 0.5 ;  /* 0x3f000000bebec820 */ /* 0x000fe20000400000 */
[----:B------:R-:W3:Y:S01]  /*9d10*/  MUFU.EX2 R216, R216 ;  /* 0x000000d800d87308 */ /* 0x000ee20000000800 */
[----:B-1----:R-:W-:Y:S01]  /*9d20*/  @!P5 FMUL R167, R167, R167 ;  /* 0x000000a7a7a7d220 */ /* 0x002fe20000400000 */
[----:B------:R-:W-:Y:S02]  /*9d30*/  FSETP.GEU.AND P5, PT, R163, -126, PT ;  /* 0xc2fc0000a300780b */ /* 0x000fe40003fae000 */
[----:B-----5:R-:W-:-:S03]  /*9d40*/  FMNMX R12, R12, R23, !PT ;  /* 0x000000170c0c7209 */ /* 0x020fc60007800000 */
[----:B------:R-:W-:Y:S01]  /*9d50*/  @!P2 FMUL R187, R187, 0.5 ;  /* 0x3f000000bbbba820 */ /* 0x000fe20000400000 */
[----:B------:R-:W1:Y:S01]  /*9d60*/  MUFU.EX2 R190, R190 ;  /* 0x000000be00be7308 */ /* 0x000e620000000800 */
[----:B--2---:R-:W-:Y:S01]  /*9d70*/  @!P3 FMUL R198, R198, R198 ;  /* 0x000000c6c6c6b220 */ /* 0x004fe20000400000 */
[----:B------:R-:W-:Y:S01]  /*9d80*/  FSETP.GEU.AND P3, PT, R159, -126, PT ;  /* 0xc2fc00009f00780b */ /* 0x000fe20003f6e000 */
[----:B------:R-:W2:Y:S04]  /*9d90*/  SHFL.BFLY PT, R23, R12, 0x2, 0x1f ;  /* 0x0c401f000c177f89 */ /* 0x000ea800000e0000 */
[----:B------:R-:W-:Y:S01]  /*9da0*/  @!P5 FMUL R163, R163, 0.5 ;  /* 0x3f000000a3a3d820 */ /* 0x000fe20000400000 */
[----:B------:R-:W4:Y:S01]  /*9db0*/  MUFU.EX2 R187, R187 ;  /* 0x000000bb00bb7308 */ /* 0x000f220000000800 */
[----:B---3--:R-:W-:Y:S01]  /*9dc0*/  @!P6 FMUL R216, R216, R216 ;  /* 0x000000d8d8d8e220 */ /* 0x008fe20000400000 */
[----:B------:R-:W-:-:S05]  /*9dd0*/  FSETP.GEU.AND P6, PT, R22, -126, PT ;  /* 0xc2fc00001600780b */ /* 0x000fca0003fce000 */
[----:B------:R-:W-:Y:S01]  /*9de0*/  @!P3 FMUL R159, R159, 0.5 ;  /* 0x3f0000009f9fb820 */ /* 0x000fe20000400000 */
[----:B------:R-:W3:Y:S01]  /*9df0*/  MUFU.EX2 R163, R163 ;  /* 0x000000a300a37308 */ /* 0x000ee20000000800 */
[----:B-1----:R-:W-:Y:S01]  /*9e00*/  @!P4 FMUL R190, R190, R190 ;  /* 0x000000bebebec220 */ /* 0x002fe20000400000 */
[----:B------:R-:W-:-:S05]  /*9e10*/  FSETP.GEU.AND P4, PT, R186, -126, PT ;  /* 0xc2fc0000ba00780b */ /* 0x000fca0003f8e000 */
[----:B------:R-:W-:Y:S01]  /*9e20*/  @!P6 FMUL R22, R22, 0.5 ;  /* 0x3f0000001616e820 */ /* 0x000fe20000400000 */
[----:B------:R-:W1:Y:S01]  /*9e30*/  MUFU.EX2 R159, R159 ;  /* 0x0000009f009f7308 */ /* 0x000e620000000800 */
[----:B----4-:R-:W-:Y:S01]  /*9e40*/  @!P2 FMUL R187, R187, R187 ;  /* 0x000000bbbbbba220 */ /* 0x010fe20000400000 */
[----:B------:R-:W-:Y:S02]  /*9e50*/  FSETP.GEU.AND P2, PT, R211, -126, PT ;  /* 0xc2fc0000d300780b */ /* 0x000fe40003f4e000 */
[----:B--2---:R-:W-:-:S03]  /*9e60*/  FMNMX R12, R12, R23, !PT ;  /* 0x000000170c0c7209 */ /* 0x004fc60007800000 */
[----:B------:R-:W-:Y:S01]  /*9e70*/  @!P4 FMUL R186, R186, 0.5 ;  /* 0x3f000000babac820 */ /* 0x000fe20000400000 */
[----:B------:R-:W2:Y:S01]  /*9e80*/  MUFU.EX2 R22, R22 ;  /* 0x0000001600167308 */ /* 0x000ea20000000800 */
[----:B---3--:R-:W-:Y:S01]  /*9e90*/  @!P5 FMUL R163, R163, R163 ;  /* 0x000000a3a3a3d220 */ /* 0x008fe20000400000 */
        /* <DEDUP_REMOVED lines=8> */
[----:B------:R-:W-:-:S04]  /*9f20*/  FSETP.NEU.AND P6, PT, R12, -INF , PT ;  /* 0xff8000000c00780b */ /* 0x000fc80003fcd000 */
[----:B------:R-:W-:Y:S01]  /*9f30*/  FSEL R179, R12, RZ, P6 ;  /* 0x000000ff0cb37208 */ /* 0x000fe20003000000 */
[----:B------:R-:W-:Y:S01]  /*9f40*/  @!P3 FMUL R194, R194, 0.5 ;  /* 0x3f000000c2c2b820 */ /* 0x000fe20000400000 */
[----:B------:R-:W2:Y:S01]  /*9f50*/  MUFU.EX2 R23, R210 ;  /* 0x000000d200177308 */ /* 0x000ea20000000800 */
[----:B------:R-:W-:Y:S01]  /*9f60*/  FSETP.GEU.AND P6, PT, R155, -126, PT ;  /* 0xc2fc00009b00780b */ /* 0x000fe20003fce000 */
[----:B---3--:R-:W-:Y:S01]  /*9f70*/  @!P4 FMUL R186, R186, R186 ;  /* 0x000000bababac220 */ /* 0x008fe20000400000 */
[C---:B------:R-:W-:Y:S01]  /*9f80*/  FMUL R174, R179.reuse, UR5 ;  /* 0x00000005b3ae7c20 */ /* 0x040fe20008400000 */
[----:B------:R-:W-:Y:S02]  /*9f90*/  FADD R179, -R179, R16 ;  /* 0x00000010b3b37221 */ /* 0x000fe40000000100 */
[----:B-1----:R-:W-:Y:S01]  /*9fa0*/  FADD R211, R175, R186 ;  /* 0x000000baafd37221 */ /* 0x002fe20000000000 */
[--C-:B------:R-:W-:Y:S01]  /*9fb0*/  FFMA R19, R19, UR5, -R174.reuse ;  /* 0x0000000513137c23 */ /* 0x100fe200080008ae */
[----:B------:R-:W1:Y:S01]  /*9fc0*/  MUFU.EX2 R194, R194 ;  /* 0x000000c200c27308 */ /* 0x000e620000000800 */
[--C-:B------:R-:W-:Y:S01]  /*9fd0*/  FFMA R182, R156, UR5, -R174.reuse ;  /* 0x000000059cb67c23 */ /* 0x100fe200080008ae */
[--C-:B------:R-:W-:Y:S01]  /*9fe0*/  FFMA R178, R153, UR5, -R174.reuse ;  /* 0x0000000599b27c23 */ /* 0x100fe200080008ae */
[----:B----4-:R-:W-:Y:S01]  /*9ff0*/  @!P2 FMUL R17, R17, R17 ;  /* 0x000000111111a220 */ /* 0x010fe20000400000 */
[----:B------:R-:W-:Y:S01]  /*a000*/  FSETP.GEU.AND P4, PT, R19, -126, PT ;  /* 0xc2fc00001300780b */ /* 0x000fe20003f8e000 */
[--C-:B------:R-:W-:Y:S01]  /*a010*/  FFMA R153, R157, UR5, -R174.reuse ;  /* 0x000000059d997c23 */ /* 0x100fe200080008ae */
[----:B------:R-:W-:Y:S01]  /*a020*/  FSETP.GEU.AND P2, PT, R182, -126, PT ;  /* 0xc2fc0000b600780b */ /* 0x000fe20003f4e000 */
[--C-:B------:R-:W-:Y:S01]  /*a030*/  FFMA R157, R160, UR5, -R174.reuse ;  /* 0x00000005a09d7c23 */ /* 0x100fe200080008ae */
[----:B------:R-:W-:Y:S01]  /*a040*/  @!P6 FMUL R155, R155, 0.5 ;  /* 0x3f0000009b9be820 */ /* 0x000fe20000400000 */
[----:B--2---:R-:W-:Y:S01]  /*a050*/  @!P5 FMUL R23, R23, R23 ;  /* 0x000000171717d220 */ /* 0x004fe20000400000 */
[----:B------:R-:W-:Y:S01]  /*a060*/  FSETP.GEU.AND P5, PT, R178, -126, PT ;  /* 0xc2fc0000b200780b */ /* 0x000fe20003fae000 */
[--C-:B------:R-:W-:Y:S01]  /*a070*/  FFMA R160, R161, UR5, -R174.reuse ;  /* 0x00000005a1a07c23 */ /* 0x100fe200080008ae */
[--C-:B------:R-:W-:Y:S01]  /*a080*/  FFMA R164, R164, UR5, -R174.reuse ;  /* 0x00000005a4a47c23 */ /* 0x100fe200080008ae */
[--C-:B------:R-:W-:Y:S01]  /*a090*/  FFMA R165, R165, UR5, -R174.reuse ;  /* 0x00000005a5a57c23 */ /* 0x100fe200080008ae */
[----:B------:R-:W2:Y:S01]  /*a0a0*/  MUFU.EX2 R155, R155 ;  /* 0x0000009b009b7308 */ /* 0x000ea20000000800 */
[--C-:B------:R-:W-:Y:S01]  /*a0b0*/  FFMA R161, R169, UR5, -R174.reuse ;  /* 0x00000005a9a17c23 */ /* 0x100fe200080008ae */
[--C-:B------:R-:W-:Y:S01]  /*a0c0*/  FFMA R168, R168, UR5, -R174.reuse ;  /* 0x00000005a8a87c23 */ /* 0x100fe200080008ae */
[----:B------:R-:W-:Y:S01]  /*a0d0*/  @!P4 FMUL R19, R19, 0.5 ;  /* 0x3f0000001313c820 */ /* 0x000fe20000400000 */
[----:B-1----:R-:W-:Y:S01]  /*a0e0*/  @!P3 FMUL R194, R194, R194 ;  /* 0x000000c2c2c2b220 */ /* 0x002fe20000400000 */
[----:B------:R-:W-:Y:S01]  /*a0f0*/  FSETP.GEU.AND P3, PT, R157, -126, PT ;  /* 0xc2fc00009d00780b */ /* 0x000fe20003f6e000 */
[----:B------:R-:W-:Y:S01]  /*a100*/  @!P2 FMUL R182, R182, 0.5 ;  /* 0x3f000000b6b6a820 */ /* 0x000fe20000400000 */
[--C-:B------:R-:W-:Y:S01]  /*a110*/  FFMA R169, R172, UR5, -R174.reuse ;  /* 0x00000005aca97c23 */ /* 0x100fe200080008ae */
[--C-:B------:R-:W-:Y:S01]  /*a120*/  FFMA R173, R173, UR5, -R174.reuse ;  /* 0x00000005adad7c23 */ /* 0x100fe200080008ae */
[----:B------:R-:W-:Y:S01]  /*a130*/  @!P5 FMUL R178, R178, 0.5 ;  /* 0x3f000000b2b2d820 */ /* 0x000fe20000400000 */
[----:B------:R-:W1:Y:S01]  /*a140*/  MUFU.EX2 R19, R19 ;  /* 0x0000001300137308 */ /* 0x000e620000000800 */
[--C-:B------:R-:W-:Y:S01]  /*a150*/  FFMA R176, R176, UR5, -R174.reuse ;  /* 0x00000005b0b07c23 */ /* 0x100fe200080008ae */
[--C-:B------:R-:W-:Y:S01]  /*a160*/  FFMA R185, R185, UR5, -R174.reuse ;  /* 0x00000005b9b97c23 */ /* 0x100fe200080008ae */
[--C-:B------:R-:W-:Y:S01]  /*a170*/  FFMA R181, R181, UR5, -R174.reuse ;  /* 0x00000005b5b57c23 */ /* 0x100fe200080008ae */
[--C-:B------:R-:W-:Y:S01]  /*a180*/  FFMA R177, R177, UR5, -R174.reuse ;  /* 0x00000005b1b17c23 */ /* 0x100fe200080008ae */
[--C-:B------:R-:W-:Y:S01]  /*a190*/  FFMA R192, R192, UR5, -R174.reuse ;  /* 0x00000005c0c07c23 */ /* 0x100fe200080008ae */
[--C-:B------:R-:W-:Y:S01]  /*a1a0*/  FFMA R193, R193, UR5, -R174.reuse ;  /* 0x00000005c1c17c23 */ /* 0x100fe200080008ae */
[----:B--2---:R-:W-:Y:S01]  /*a1b0*/  @!P6 FMUL R155, R155, R155 ;  /* 0x0000009b9b9be220 */ /* 0x004fe20000400000 */
[----:B------:R-:W2:Y:S01]  /*a1c0*/  MUFU.EX2 R156, R178 ;  /* 0x000000b2009c7308 */ /* 0x000ea20000000800 */
[----:B------:R-:W-:Y:S01]  /*a1d0*/  @!P3 FMUL R157, R157, 0.5 ;  /* 0x3f0000009d9db820 */ /* 0x000fe20000400000 */
[----:B------:R-:W-:Y:S01]  /*a1e0*/  FSETP.GEU.AND P6, PT, R153, -126, PT ;  /* 0xc2fc00009900780b */ /* 0x000fe20003fce000 */
[--C-:B------:R-:W-:Y:S01]  /*a1f0*/  FFMA R201, R201, UR5, -R174.reuse ;  /* 0x00000005c9c97c23 */ /* 0x100fe200080008ae */
[--C-:B------:R-:W-:Y:S01]  /*a200*/  FFMA R208, R208, UR5, -R174.reuse ;  /* 0x00000005d0d07c23 */ /* 0x100fe200080008ae */
[--C-:B------:R-:W-:Y:S01]  /*a210*/  FFMA R207, R205, UR5, -R174.reuse ;  /* 0x00000005cdcf7c23 */ /* 0x100fe200080008ae */
[----:B------:R-:W-:Y:S01]  /*a220*/  FFMA R16, R212, UR5, -R174 ;  /* 0x00000005d4107c23 */ /* 0x000fe200080008ae */
[----:B------:R-:W-:Y:S01]  /*a230*/  FADD R183, R158, R17 ;  /* 0x000000119eb77221 */ /* 0x000fe20000000000 */
[----:B------:R-:W3:Y:S01]  /*a240*/  MUFU.EX2 R182, R182 ;  /* 0x000000b600b67308 */ /* 0x000ee20000000800 */
[----:B-1----:R-:W-:Y:S01]  /*a250*/  @!P4 FMUL R19, R19, R19 ;  /* 0x000000131313c220 */ /* 0x002fe20000400000 */
[----:B------:R-:W-:Y:S01]  /*a260*/  FSETP.GEU.AND P4, PT, R160, -126, PT ;  /* 0xc2fc0000a000780b */ /* 0x000fe20003f8e000 */
[----:B------:R-:W-:Y:S01]  /*a270*/  FMUL R179, R179, UR5 ;  /* 0x00000005b3b37c20 */ /* 0x000fe20008400000 */
[----:B------:R-:W-:-:S03]  /*a280*/  F2FP.F16.F32.PACK_AB R175, R175, R170 ;  /* 0x000000aaafaf723e */ /* 0x000fc600000000ff */
[----:B------:R-:W-:Y:S01]  /*a290*/  @!P6 FMUL R153, R153, 0.5 ;  /* 0x3f0000009999e820 */ /* 0x000fe20000400000 */
[----:B------:R-:W1:Y:S01]  /*a2a0*/  MUFU.EX2 R157, R157 ;  /* 0x0000009d009d7308 */ /* 0x000e620000000800 */
[----:B--2---:R-:W-:Y:S01]  /*a2b0*/  @!P5 FMUL R156, R156, R156 ;  /* 0x0000009c9c9cd220 */ /* 0x004fe20000400000 */
[----:B------:R-:W-:-:S05]  /*a2c0*/  FSETP.GEU.AND P5, PT, R164, -126, PT ;  /* 0xc2fc0000a400780b */ /* 0x000fca0003fae000 */
        /* <DEDUP_REMOVED lines=13> */
[----:B------:R2:W5:Y:S01]  /*a3a0*/  MUFU.EX2 R203, R165 ;  /* 0x000000a500cb7308 */ /* 0x0005620000000800 */
[----:B---3--:R-:W-:Y:S01]  /*a3b0*/  @!P4 FMUL R160, R160, R160 ;  /* 0x000000a0a0a0c220 */ /* 0x008fe20000400000 */
[----:B------:R-:W-:Y:S01]  /*a3c0*/  FSETP.GEU.AND P4, PT, R169, -126, PT ;  /* 0xc2fc0000a900780b */ /* 0x000fe20003f8e000 */
[--C-:B-1----:R-:W-:Y:S01]  /*a3d0*/  FFMA R164, R184, UR5, -R174.reuse ;  /* 0x00000005b8a47c23 */ /* 0x102fe200080008ae */
[--C-:B------:R-:W-:Y:S01]  /*a3e0*/  FFMA R184, R200, UR5, -R174.reuse ;  /* 0x00000005c8b87c23 */ /* 0x100fe200080008ae */
[--C-:B------:R-:W-:Y:S01]  /*a3f0*/  FFMA R200, R204, UR5, -R174.reuse ;  /* 0x00000005ccc87c23 */ /* 0x100fe200080008ae */
[----:B------:R-:W-:Y:S01]  /*a400*/  FADD R204, R170, R159 ;  /* 0x0000009faacc7221 */ /* 0x000fe20000000000 */
[----:B------:R-:W-:Y:S01]  /*a410*/  @!P6 FMUL R168, R168, 0.5 ;  /* 0x3f000000a8a8e820 */ /* 0x000fe20000400000 */
[----:B------:R1:W3:Y:S01]  /*a420*/  MUFU.EX2 R172, R161 ;  /* 0x000000a100ac7308 */ /* 0x0002e20000000800 */
[----:B----4-:R-:W-:Y:S01]  /*a430*/  @!P5 FMUL R178, R178, R178 ;  /* 0x000000b2b2b2d220 */ /* 0x010fe20000400000 */
[----:B------:R-:W-:Y:S01]  /*a440*/  FSETP.GEU.AND P5, PT, R173, -126, PT ;  /* 0xc2fc0000ad00780b */ /* 0x000fe20003fae000 */
[----:B--2---:R-:W-:Y:S01]  /*a450*/  FFMA R165, R180, UR5, -R174 ;  /* 0x00000005b4a57c23 */ /* 0x004fe200080008ae */
[----:B------:R-:W-:Y:S01]  /*a460*/  FADD R180, R154, R187 ;  /* 0x000000bb9ab47221 */ /* 0x000fe20000000000 */
[----:B------:R-:W-:-:S02]  /*a470*/  F2FP.F16.F32.PACK_AB R159, R186, R159 ;  /* 0x0000009fba9f723e */ /* 0x000fc400000000ff */
[----:B------:R-:W-:Y:S01]  /*a480*/  @!P4 FMUL R169, R169, 0.5 ;  /* 0x3f000000a9a9c820 */ /* 0x000fe20000400000 */
[----:B------:R-:W2:Y:S01]  /*a490*/  MUFU.EX2 R195, R168 ;  /* 0x000000a800c37308 */ /* 0x000ea20000000800 */
[----:B-----5:R-:W-:Y:S01]  /*a4a0*/  @!P2 FMUL R203, R203, R203 ;  /* 0x000000cbcbcba220 */ /* 0x020fe20000400000 */
[----:B------:R-:W-:Y:S01]  /*a4b0*/  FSETP.GEU.AND P2, PT, R176, -126, PT ;  /* 0xc2fc0000b000780b */ /* 0x000fe20003f4e000 */
[--C-:B-1----:R-:W-:Y:S01]  /*a4c0*/  FFMA R161, R188, UR5, -R174.reuse ;  /* 0x00000005bca17c23 */ /* 0x102fe200080008ae */
[--C-:B------:R-:W-:Y:S01]  /*a4d0*/  FFMA R188, R189, UR5, -R174.reuse ;  /* 0x00000005bdbc7c23 */ /* 0x100fe200080008ae */
[--C-:B------:R-:W-:Y:S01]  /*a4e0*/  FFMA R189, R196, UR5, -R174.reuse ;  /* 0x00000005c4bd7c23 */ /* 0x100fe200080008ae */
[----:B------:R-:W-:Y:S01]  /*a4f0*/  FFMA R196, R197, UR5, -R174 ;  /* 0x00000005c5c47c23 */ /* 0x000fe200080008ae */
[----:B------:R-:W-:Y:S01]  /*a500*/  @!P5 FMUL R173, R173, 0.5 ;  /* 0x3f000000adadd820 */ /* 0x000fe20000400000 */
[----:B------:R-:W1:Y:S01]  /*a510*/  MUFU.EX2 R169, R169 ;  /* 0x000000a900a97308 */ /* 0x000e620000000800 */
[----:B---3--:R-:W-:Y:S01]  /*a520*/  @!P3 FMUL R172, R172, R172 ;  /* 0x000000acacacb220 */ /* 0x008fe20000400000 */
[----:B------:R-:W-:-:S05]  /*a530*/  FSETP.GEU.AND P3, PT, R165, -126, PT ;  /* 0xc2fc0000a500780b */ /* 0x000fca0003f6e000 */
[----:B------:R-:W-:Y:S01]  /*a540*/  @!P2 FMUL R176, R176, 0.5 ;  /* 0x3f000000b0b0a820 */ /* 0x000fe20000400000 */
[----:B------:R3:W4:Y:S01]  /*a550*/  MUFU.EX2 R202, R173 ;  /* 0x000000ad00ca7308 */ /* 0x0007220000000800 */
[----:B--2---:R-:W-:Y:S01]  /*a560*/  @!P6 FMUL R195, R195, R195 ;  /* 0x000000c3c3c3e220 */ /* 0x004fe20000400000 */
[----:B------:R-:W-:-:S05]  /*a570*/  FSETP.GEU.AND P6, PT, R177, -126, PT ;  /* 0xc2fc0000b100780b */ /* 0x000fca0003fce000 */
[----:B------:R-:W-:Y:S01]  /*a580*/  @!P3 FMUL R165, R165, 0.5 ;  /* 0x3f000000a5a5b820 */ /* 0x000fe20000400000 */
[----:B------:R2:W5:Y:S01]  /*a590*/  MUFU.EX2 R168, R176 ;  /* 0x000000b000a87308 */ /* 0x0005620000000800 */
[----:B-1----:R-:W-:Y:S01]  /*a5a0*/  @!P4 FMUL R169, R169, R169 ;  /* 0x000000a9a9a9c220 */ /* 0x002fe20000400000 */
[----:B------:R-:W-:Y:S01]  /*a5b0*/  FSETP.GEU.AND P4, PT, R181, -126, PT ;  /* 0xc2fc0000b500780b */ /* 0x000fe20003f8e000 */
[----:B---3--:R-:W-:-:S04]  /*a5c0*/  FADD R173, R217, R218 ;  /* 0x000000dad9ad7221 */ /* 0x008fc80000000000 */
[----:B------:R-:W-:Y:S01]  /*a5d0*/  @!P6 FMUL R177, R177, 0.5 ;  /* 0x3f000000b1b1e820 */ /* 0x000fe20000400000 */
[----:B------:R-:W1:Y:S01]  /*a5e0*/  MUFU.EX2 R165, R165 ;  /* 0x000000a500a57308 */ /* 0x000e620000000800 */
[----:B----4-:R-:W-:Y:S01]  /*a5f0*/  @!P5 FMUL R202, R202, R202 ;  /* 0x000000cacacad220 */ /* 0x010fe20000400000 */
[----:B------:R-:W-:Y:S01]  /*a600*/  FSETP.GEU.AND P5, PT, R164, -126, PT ;  /* 0xc2fc0000a400780b */ /* 0x000fe20003fae000 */
[----:B--2---:R-:W-:Y:S01]  /*a610*/  FADD R176, R213, R22 ;  /* 0x00000016d5b07221 */ /* 0x004fe20000000000 */
[----:B------:R-:W-:Y:S01]  /*a620*/  FADD R173, R173, R180 ;  /* 0x000000b4adad7221 */ /* 0x000fe20000000000 */
[----:B------:R-:W-:Y:S02]  /*a630*/  FADD R180, R219, R190 ;  /* 0x000000bedbb47221 */ /* 0x000fe40000000000 */
[----:B------:R-:W-:Y:S01]  /*a640*/  @!P4 FMUL R181, R181, 0.5 ;  /* 0x3f000000b5b5c820 */ /* 0x000fe20000400000 */
[----:B------:R2:W3:Y:S01]  /*a650*/  MUFU.EX2 R199, R177 ;  /* 0x000000b100c77308 */ /* 0x0004e20000000800 */
[----:B-----5:R-:W-:Y:S01]  /*a660*/  @!P2 FMUL R168, R168, R168 ;  /* 0x000000a8a8a8a220 */ /* 0x020fe20000400000 */
[----:B------:R-:W-:-:S05]  /*a670*/  FSETP.GEU.AND P2, PT, R185, -126, PT ;  /* 0xc2fc0000b900780b */ /* 0x000fca0003f4e000 */
[----:B------:R-:W-:Y:S01]  /*a680*/  @!P5 FMUL R164, R164, 0.5 ;  /* 0x3f000000a4a4d820 */ /* 0x000fe20000400000 */
[----:B------:R4:W5:Y:S01]  /*a690*/  MUFU.EX2 R206, R181 ;  /* 0x000000b500ce7308 */ /* 0x0009620000000800 */
[----:B-1----:R-:W-:Y:S01]  /*a6a0*/  @!P3 FMUL R165, R165, R165 ;  /* 0x000000a5a5a5b220 */ /* 0x002fe20000400000 */
[----:B------:R-:W-:Y:S01]  /*a6b0*/  FSETP.GEU.AND P3, PT, R188, -126, PT ;  /* 0xc2fc0000bc00780b */ /* 0x000fe20003f6e000 */
[----:B--2---:R-:W-:-:S04]  /*a6c0*/  FADD R177, R166, R23 ;  /* 0x00000017a6b17221 */ /* 0x004fc80000000000 */
[----:B------:R-:W-:Y:S01]  /*a6d0*/  @!P2 FMUL R185, R185, 0.5 ;  /* 0x3f000000b9b9a820 */ /* 0x000fe20000400000 */
[----:B------:R-:W1:Y:S01]  /*a6e0*/  MUFU.EX2 R164, R164 ;  /* 0x000000a400a47308 */ /* 0x000e620000000800 */
[----:B---3--:R-:W-:Y:S01]  /*a6f0*/  @!P6 FMUL R199, R199, R199 ;  /* 0x000000c7c7c7e220 */ /* 0x008fe20000400000 */
[----:B------:R-:W-:Y:S01]  /*a700*/  FSETP.GEU.AND P6, PT, R161, -126, PT ;  /* 0xc2fc0000a100780b */ /* 0x000fe20003fce000 */
[----:B----4-:R-:W-:Y:S01]  /*a710*/  FADD R181, -R18, R15 ;  /* 0x0000000f12b57221 */ /* 0x010fe20000000100 */
[----:B------:R-:W-:Y:S01]  /*a720*/  FFMA R18, R209, UR5, -R174 ;  /* 0x00000005d1127c23 */ /* 0x000fe200080008ae */
[----:B------:R-:W-:Y:S02]  /*a730*/  FADD R15, R20, R191 ;  /* 0x000000bf140f7221 */ /* 0x000fe40000000000 */
[----:B------:R-:W-:Y:S01]  /*a740*/  @!P3 FMUL R188, R188, 0.5 ;  /* 0x3f000000bcbcb820 */ /* 0x000fe20000400000 */
[----:B------:R-:W2:Y:S01]  /*a750*/  MUFU.EX2 R185, R185 ;  /* 0x000000b900b97308 */ /* 0x000ea20000000800 */
[----:B-----5:R-:W-:Y:S01]  /*a760*/  @!P4 FMUL R206, R206, R206 ;  /* 0x000000cececec220 */ /* 0x020fe20000400000 */
[----:B------:R-:W-:Y:S01]  /*a770*/  FSETP.GEU.AND P4, PT, R192, -126, PT ;  /* 0xc2fc0000c000780b */ /* 0x000fe20003f8e000 */
[----:B------:R-:W-:Y:S01]  /*a780*/  FMUL R209, R181, UR5 ;  /* 0x00000005b5d17c20 */ /* 0x000fe20008400000 */
[----:B------:R-:W-:Y:S01]  /*a790*/  FADD R15, R15, R176 ;  /* 0x000000b00f0f7221 */ /* 0x000fe20000000000 */
[----:B------:R-:W-:Y:S01]  /*a7a0*/  FADD R176, R229, R198 ;  /* 0x000000c6e5b07221 */ /* 0x000fe20000000000 */
[----:B------:R-:W-:Y:S01]  /*a7b0*/  F2FP.F16.F32.PACK_AB R170, R206, R165 ;  /* 0x000000a5ceaa723e */ /* 0x000fe200000000ff */
[----:B------:R-:W-:Y:S01]  /*a7c0*/  @!P6 FMUL R161, R161, 0.5 ;  /* 0x3f000000a1a1e820 */ /* 0x000fe20000400000 */
[----:B------:R-:W3:Y:S01]  /*a7d0*/  MUFU.EX2 R188, R188 ;  /* 0x000000bc00bc7308 */ /* 0x000ee20000000800 */
[----:B-1----:R-:W-:Y:S01]  /*a7e0*/  @!P5 FMUL R164, R164, R164 ;  /* 0x000000a4a4a4d220 */ /* 0x002fe20000400000 */
[----:B------:R-:W-:Y:S01]  /*a7f0*/  FSETP.GEU.AND P5, PT, R193, -126, PT ;  /* 0xc2fc0000c100780b */ /* 0x000fe20003fae000 */
[----:B------:R-:W-:Y:S01]  /*a800*/  FADD R176, R176, R183 ;  /* 0x000000b7b0b07221 */ /* 0x000fe20000000000 */
[----:B------:R-:W-:-:S03]  /*a810*/  FADD R183, R162, R155 ;  /* 0x0000009ba2b77221 */ /* 0x000fc60000000000 */
[----:B------:R-:W-:Y:S01]  /*a820*/  @!P4 FMUL R192, R192, 0.5 ;  /* 0x3f000000c0c0c820 */ /* 0x000fe20000400000 */
[----:B------:R-:W1:Y:S01]  /*a830*/  MUFU.EX2 R161, R161 ;  /* 0x000000a100a17308 */ /* 0x000e620000000800 */
[----:B--2---:R-:W-:Y:S01]  /*a840*/  @!P2 FMUL R185, R185, R185 ;  /* 0x000000b9b9b9a220 */ /* 0x004fe20000400000 */
[----:B------:R-:W-:Y:S01]  /*a850*/  FSETP.GEU.AND P2, PT, R189, -126, PT ;  /* 0xc2fc0000bd00780b */ /* 0x000fe20003f4e000 */
[----:B------:R-:W-:Y:S01]  /*a860*/  FADD R180, R180, R183 ;  /* 0x000000b7b4b47221 */ /* 0x000fe20000000000 */
[----:B------:R-:W-:Y:S01]  /*a870*/  FADD R183, R152, R163 ;  /* 0x000000a398b77221 */ /* 0x000fe20000000000 */
[----:B------:R-:W-:Y:S01]  /*a880*/  FADD R210, R156, R185 ;  /* 0x000000b99cd27221 */ /* 0x000fe20000000000 */
[----:B------:R-:W-:Y:S01]  /*a890*/  FADD R173, R173, R176 ;  /* 0x000000b0adad7221 */ /* 0x000fe20000000000 */
[----:B------:R-:W-:Y:S01]  /*a8a0*/  @!P5 FMUL R193, R193, 0.5 ;  /* 0x3f000000c1c1d820 */ /* 0x000fe20000400000 */
[----:B------:R-:W2:Y:S01]  /*a8b0*/  MUFU.EX2 R192, R192 ;  /* 0x000000c000c07308 */ /* 0x000ea20000000800 */
[----:B---3--:R-:W-:Y:S01]  /*a8c0*/  @!P3 FMUL R188, R188, R188 ;  /* 0x000000bcbcbcb220 */ /* 0x008fe20000400000 */
[----:B------:R-:W-:-:S02]  /*a8d0*/  FSETP.GEU.AND P3, PT, R184, -126, PT ;  /* 0xc2fc0000b800780b */ /* 0x000fc40003f6e000 */
[----:B------:R-:W-:Y:S02]  /*a8e0*/  F2FP.F16.F32.PACK_AB R176, R160, R157 ;  /* 0x0000009da0b0723e */ /* 0x000fe400000000ff */
[----:B------:R-:W-:Y:S01]  /*a8f0*/  F2FP.F16.F32.PACK_AB R163, R163, R190 ;  /* 0x000000bea3a3723e */ /* 0x000fe200000000ff */
[----:B------:R-:W-:Y:S01]  /*a900*/  @!P2 FMUL R189, R189, 0.5 ;  /* 0x3f000000bdbda820 */ /* 0x000fe20000400000 */
[----:B------:R-:W3:Y:S01]  /*a910*/  MUFU.EX2 R197, R193 ;  /* 0x000000c100c57308 */ /* 0x000ee20000000800 */
[----:B-1----:R-:W-:Y:S01]  /*a920*/  @!P6 FMUL R161, R161, R161 ;  /* 0x000000a1a1a1e220 */ /* 0x002fe20000400000 */
[----:B------:R-:W-:-:S05]  /*a930*/  FSETP.GEU.AND P6, PT, R196, -126, PT ;  /* 0xc2fc0000c400780b */ /* 0x000fca0003fce000 */
        /* <DEDUP_REMOVED lines=15> */
[----:B------:R-:W-:-:S03]  /*aa30*/  FSETP.GEU.AND P3, PT, R18, -126, PT ;  /* 0xc2fc00001200780b */ /* 0x000fc60003f6e000 */
[----:B------:R-:W-:Y:S02]  /*aa40*/  FADD R212, R195, R184 ;  /* 0x000000b8c3d47221 */ /* 0x000fe40000000000 */
[----:B------:R-:W-:Y:S01]  /*aa50*/  @!P2 FMUL R208, R208, 0.5 ;  /* 0x3f000000d0d0a820 */ /* 0x000fe20000400000 */
[----:B------:R-:W2:Y:S01]  /*aa60*/  MUFU.EX2 R200, R200 ;  /* 0x000000c800c87308 */ /* 0x000ea20000000800 */
[----:B-1----:R-:W-:Y:S01]  /*aa70*/  FFMA R201, R228, UR5, -R174 ;  /* 0x00000005e4c97c23 */ /* 0x002fe200080008ae */
[----:B------:R-:W-:Y:S01]  /*aa80*/  FADD R174, R230, R21 ;  /* 0x00000015e6ae7221 */ /* 0x000fe20000000000 */
[----:B---3--:R-:W-:Y:S01]  /*aa90*/  @!P6 FMUL R196, R196, R196 ;  /* 0x000000c4c4c4e220 */ /* 0x008fe20000400000 */
[----:B------:R-:W-:Y:S01]  /*aaa0*/  FSETP.GEU.AND P6, PT, R179, -126, PT ;  /* 0xc2fc0000b300780b */ /* 0x000fe20003fce000 */
[----:B------:R-:W-:Y:S01]  /*aab0*/  FADD R228, R178, R189 ;  /* 0x000000bdb2e47221 */ /* 0x000fe20000000000 */
[----:B------:R-:W-:Y:S01]  /*aac0*/  FADD R174, R174, R177 ;  /* 0x000000b1aeae7221 */ /* 0x000fe20000000000 */
        /* <DEDUP_REMOVED lines=8> */
[----:B------:R-:W-:Y:S01]  /*ab50*/  FADD R177, R177, R204 ;  /* 0x000000ccb1b17221 */ /* 0x000fe20000000000 */
[----:B------:R-:W4:Y:S01]  /*ab60*/  MUFU.EX2 R18, R18 ;  /* 0x0000001200127308 */ /* 0x000f220000000800 */
[----:B--2---:R-:W-:Y:S01]  /*ab70*/  @!P5 FMUL R200, R200, R200 ;  /* 0x000000c8c8c8d220 */ /* 0x004fe20000400000 */
[----:B------:R-:W-:Y:S01]  /*ab80*/  FSETP.GEU.AND P5, PT, R16, -126, PT ;  /* 0xc2fc00001000780b */ /* 0x000fe20003fae000 */
[----:B------:R-:W-:Y:S01]  /*ab90*/  FADD R204, R221, R216 ;  /* 0x000000d8ddcc7221 */ /* 0x000fe20000000000 */
[----:B-1----:R-:W-:Y:S01]  /*aba0*/  FADD R208, R171, R194 ;  /* 0x000000c2abd07221 */ /* 0x002fe20000000000 */
[----:B------:R-:W-:Y:S01]  /*abb0*/  @!P6 FMUL R179, R179, 0.5 ;  /* 0x3f000000b3b3e820 */ /* 0x000fe20000400000 */
[----:B------:R-:W-:Y:S01]  /*abc0*/  FADD R180, R177, R180 ;  /* 0x000000b4b1b47221 */ /* 0x000fe20000000000 */
[----:B------:R-:W-:Y:S01]  /*abd0*/  @!P4 FMUL R207, R207, 0.5 ;  /* 0x3f000000cfcfc820 */ /* 0x000fe20000400000 */
[----:B------:R-:W-:Y:S01]  /*abe0*/  FADD R204, R204, R211 ;  /* 0x000000d3cccc7221 */ /* 0x000fe20000000000 */
[----:B---3--:R-:W-:Y:S01]  /*abf0*/  @!P2 FMUL R205, R205, R205 ;  /* 0x000000cdcdcda220 */ /* 0x008fe20000400000 */
[----:B------:R-:W-:Y:S01]  /*ac00*/  FSETP.GEU.AND P2, PT, R201, -126, PT ;  /* 0xc2fc0000c900780b */ /* 0x000fe20003f4e000 */
[----:B------:R-:W-:Y:S01]  /*ac10*/  FADD R211, R172, R193 ;  /* 0x000000c1acd37221 */ /* 0x000fe20000000000 */
[----:B------:R-:W-:Y:S01]  /*ac20*/  FADD R181, R183, R208 ;  /* 0x000000d0b7b57221 */ /* 0x000fe20000000000 */
[----:B------:R-:W1:Y:S01]  /*ac30*/  MUFU.EX2 R207, R207 ;  /* 0x000000cf00cf7308 */ /* 0x000e620000000800 */
[----:B------:R-:W-:Y:S01]  /*ac40*/  FADD R183, R19, R164 ;  /* 0x000000a413b77221 */ /* 0x000fe20000000000 */
[----:B------:R-:W-:Y:S01]  /*ac50*/  @!P5 FMUL R16, R16, 0.5 ;  /* 0x3f0000001010d820 */ /* 0x000fe20000400000 */
[----:B------:R-:W-:Y:S01]  /*ac60*/  FADD R210, R210, R211 ;  /* 0x000000d3d2d27221 */ /* 0x000fe20000000000 */
[----:B----4-:R-:W-:Y:S01]  /*ac70*/  @!P3 FMUL R18, R18, R18 ;  /* 0x000000121212b220 */ /* 0x010fe20000400000 */
[----:B------:R-:W-:Y:S01]  /*ac80*/  FSETP.GEU.AND P3, PT, R209, -126, PT ;  /* 0xc2fc0000d100780b */ /* 0x000fe20003f6e000 */
[----:B------:R-:W-:Y:S01]  /*ac90*/  FADD R211, R160, R197 ;  /* 0x000000c5a0d37221 */ /* 0x000fe20000000000 */
[----:B------:R-:W-:Y:S01]  /*aca0*/  FADD R208, R157, R192 ;  /* 0x000000c09dd07221 */ /* 0x000fe20000000000 */
[----:B------:R-:W2:Y:S01]  /*acb0*/  MUFU.EX2 R16, R16 ;  /* 0x0000001000107308 */ /* 0x000ea20000000800 */
[----:B------:R-:W-:Y:S01]  /*acc0*/  FADD R214, R199, R18 ;  /* 0x00000012c7d67221 */ /* 0x000fe20000000000 */
[----:B------:R-:W-:Y:S01]  /*acd0*/  @!P2 FMUL R201, R201, 0.5 ;  /* 0x3f000000c9c9a820 */ /* 0x000fe20000400000 */
[----:B------:R-:W-:Y:S01]  /*ace0*/  FADD R215, R168, R205 ;  /* 0x000000cda8d77221 */ /* 0x000fe20000000000 */
[----:B------:R-:W-:Y:S01]  /*acf0*/  FADD R183, R183, R212 ;  /* 0x000000d4b7b77221 */ /* 0x000fe20000000000 */
[----:B------:R-:W-:Y:S01]  /*ad00*/  FADD R211, R211, R214 ;  /* 0x000000d6d3d37221 */ /* 0x000fe20000000000 */
[----:B------:R-:W-:Y:S01]  /*ad10*/  FADD R212, R182, R161 ;  /* 0x000000a1b6d47221 */ /* 0x000fe20000000000 */
[----:B------:R-:W-:Y:S01]  /*ad20*/  FADD R208, R208, R215 ;  /* 0x000000d7d0d07221 */ /* 0x000fe20000000000 */
[----:B------:R-:W3:Y:S01]  /*ad30*/  MUFU.EX2 R201, R201 ;  /* 0x000000c900c97308 */ /* 0x000ee20000000800 */
[----:B------:R-:W-:Y:S01]  /*ad40*/  FADD R215, R169, R200 ;  /* 0x000000c8a9d77221 */ /* 0x000fe20000000000 */
[----:B------:R-:W-:Y:S01]  /*ad50*/  @!P3 FMUL R209, R209, 0.5 ;  /* 0x3f000000d1d1b820 */ /* 0x000fe20000400000 */
[----:B-1----:R-:W-:Y:S01]  /*ad60*/  @!P4 FMUL R207, R207, R207 ;  /* 0x000000cfcfcfc220 */ /* 0x002fe20000400000 */
[----:B------:R-:W-:Y:S01]  /*ad70*/  FADD R204, R204, R181 ;  /* 0x000000b5cccc7221 */ /* 0x000fe20000000000 */
[----:B------:R-:W-:Y:S01]  /*ad80*/  FADD R212, R212, R215 ;  /* 0x000000d7d4d47221 */ /* 0x000fe20000000000 */
[----:B------:R-:W-:Y:S01]  /*ad90*/  FADD R215, R153, R188 ;  /* 0x000000bc99d77221 */ /* 0x000fe20000000000 */
[----:B------:R-:W-:Y:S01]  /*ada0*/  FADD R232, R202, R207 ;  /* 0x000000cfcae87221 */ /* 0x000fe20000000000 */
[----:B------:R1:W4:Y:S01]  /*adb0*/  MUFU.EX2 R214, R209 ;  /* 0x000000d100d67308 */ /* 0x0003220000000800 */
[----:B--2---:R-:W-:Y:S01]  /*adc0*/  @!P5 FMUL R16, R16, R16 ;  /* 0x000000101010d220 */ /* 0x004fe20000400000 */
[----:B------:R-:W-:Y:S01]  /*add0*/  FADD R15, R15, R180 ;  /* 0x000000b40f0f7221 */ /* 0x000fe20000000000 */
[----:B------:R-:W-:Y:S01]  /*ade0*/  FADD R215, R215, R232 ;  /* 0x000000e8d7d77221 */ /* 0x000fe20000000000 */
[----:B------:R-:W-:Y:S01]  /*adf0*/  FADD R204, R173, R204 ;  /* 0x000000ccadcc7221 */ /* 0x000fe20000000000 */
[----:B------:R-:W-:Y:S01]  /*ae00*/  FADD R233, R165, R16 ;  /* 0x00000010a5e97221 */ /* 0x000fe20000000000 */
[----:B------:R-:W-:Y:S01]  /*ae10*/  FADD R183, R183, R208 ;  /* 0x000000d0b7b77221 */ /* 0x000fe20000000000 */
[----:B------:R-:W-:Y:S01]  /*ae20*/  FADD R210, R210, R211 ;  /* 0x000000d3d2d27221 */ /* 0x000fe20000000000 */
[----:B------:R-:W2:Y:S01]  /*ae30*/  MUFU.EX2 R179, R179 ;  /* 0x000000b300b37308 */ /* 0x000ea20000000800 */
[----:B---3--:R-:W-:Y:S01]  /*ae40*/  @!P2 FMUL R201, R201, R201 ;  /* 0x000000c9c9c9a220 */ /* 0x008fe20000400000 */
[----:B-1----:R-:W-:Y:S01]  /*ae50*/  FADD R209, R228, R233 ;  /* 0x000000e9e4d17221 */ /* 0x002fe20000000000 */
[----:B------:R-:W-:Y:S01]  /*ae60*/  FADD R15, R15, R204 ;  /* 0x000000cc0f0f7221 */ /* 0x000fe20000000000 */
[----:B------:R-:W-:Y:S01]  /*ae70*/  F2FP.F16.F32.PACK_AB R169, R158, R166 ;  /* 0x000000a69ea9723e */ /* 0x000fe200000000ff */
[----:B------:R-:W-:Y:S01]  /*ae80*/  FADD R234, R206, R201 ;  /* 0x000000c9ceea7221 */ /* 0x000fe20000000000 */
[----:B------:R-:W-:Y:S01]  /*ae90*/  FADD R212, R212, R209 ;  /* 0x000000d1d4d47221 */ /* 0x000fe20000000000 */
[----:B------:R-:W-:-:S02]  /*aea0*/  F2FP.F16.F32.PACK_AB R180, R156, R19 ;  /* 0x000000139cb4723e */ /* 0x000fc400000000ff */
[----:B------:R-:W-:Y:S01]  /*aeb0*/  FADD R234, R231, R234 ;  /* 0x000000eae7ea7221 */ /* 0x000fe20000000000 */
[----:B----4-:R-:W-:Y:S01]  /*aec0*/  @!P3 FMUL R214, R214, R214 ;  /* 0x000000d6d6d6b220 */ /* 0x010fe20000400000 */
[----:B------:R-:W-:Y:S01]  /*aed0*/  FADD R183, R183, R212 ;  /* 0x000000d4b7b77221 */ /* 0x000fe20000000000 */
[----:B------:R-:W-:Y:S01]  /*aee0*/  F2FP.F16.F32.PACK_AB R182, R153, R182 ;  /* 0x000000b699b6723e */ /* 0x000fe200000000ff */
[----:B------:R-:W-:Y:S01]  /*aef0*/  FADD R215, R215, R234 ;  /* 0x000000ead7d77221 */ /* 0x000fe20000000000 */
[----:B------:R-:W-:Y:S01]  /*af00*/  FFMA R7, R214, R7, R15 ;  /* 0x00000007d6077223 */ /* 0x000fe2000000000f */
[----:B------:R-:W-:Y:S01]  /*af10*/  SHF.L.U32 R15, R6, 0x1f, RZ ;  /* 0x0000001f060f7819 */ /* 0x000fe200000006ff */
[----:B------:R-:W-:Y:S01]  /*af20*/  FMUL R26, R26, R214 ;  /* 0x000000d61a1a7220 */ /* 0x000fe20000400000 */
[----:B------:R-:W-:Y:S01]  /*af30*/  FADD R210, R210, R215 ;  /* 0x000000d7d2d27221 */ /* 0x000fe20000000000 */
[----:B--2---:R-:W-:Y:S01]  /*af40*/  @!P6 FMUL R179, R179, R179 ;  /* 0x000000b3b3b3e220 */ /* 0x004fe20000400000 */
[----:B------:R1:W2:Y:S01]  /*af50*/  SYNCS.PHASECHK.TRANS64.TRYWAIT P2, [UR6+0x60000], R15 ;  /* 0x0600000fff0075a7 */ /* 0x0002a20008040146 */
[----:B------:R-:W-:Y:S01]  /*af60*/  F2FP.F16.F32.PACK_AB R173, R154, R213 ;  /* 0x000000d59aad723e */ /* 0x000fe200000000ff */
[----:B------:R-:W-:Y:S01]  /*af70*/  FADD R210, R183, R210 ;  /* 0x000000d2b7d27221 */ /* 0x000fe20000000000 */
[-C--:B------:R-:W-:Y:S01]  /*af80*/  FMUL R24, R24, R179.reuse ;  /* 0x000000b318187220 */ /* 0x080fe20000400000 */
[-C--:B------:R-:W-:Y:S01]  /*af90*/  FMUL R25, R25, R179.reuse ;  /* 0x000000b319197220 */ /* 0x080fe20000400000 */
[-C--:B------:R-:W-:Y:S01]  /*afa0*/  FMUL R28, R28, R179.reuse ;  /* 0x000000b31c1c7220 */ /* 0x080fe20000400000 */
        /* <DEDUP_REMOVED lines=62> */
[----:B------:R-:W-:Y:S01]  /*b390*/  F2FP.F16.F32.PACK_AB R179, R152, R219 ;  /* 0x000000db98b3723e */ /* 0x000fe200000000ff */
[----:B------:R-:W-:Y:S01]  /*b3a0*/  FMUL R27, R27, R214 ;  /* 0x000000d61b1b7220 */ /* 0x000fe20000400000 */
[----:B------:R-:W-:Y:S01]  /*b3b0*/  F2FP.F16.F32.PACK_AB R171, R171, R162 ;  /* 0x000000a2abab723e */ /* 0x000fe200000000ff */
[-C--:B------:R-:W-:Y:S01]  /*b3c0*/  FMUL R30, R30, R214.reuse ;  /* 0x000000d61e1e7220 */ /* 0x080fe20000400000 */
[----:B------:R-:W-:Y:S01]  /*b3d0*/  F2FP.F16.F32.PACK_AB R166, R188, R161 ;  /* 0x000000a1bca6723e */ /* 0x000fe200000000ff */
        /* <DEDUP_REMOVED lines=78> */
[----:B------:R-:W-:Y:S01]  /*b8c0*/  F2FP.F16.F32.PACK_AB R154, R201, R16 ;  /* 0x00000010c99a723e */ /* 0x000fe200000000ff */
[----:B-12---:R-:W-:Y:S06]  /*b8d0*/  @!P0 BRA `(.L_x_39) ;  /* 0x0000000000048947 */ /* 0x006fec0003800000 */
[----:B------:R-:W-:Y:S01]  /*b8e0*/  BPT.TRAP 0x1 ;  /* 0x000000040000795c */ /* 0x000fe20000300000 */
.L_x_39:
[----:B------:R-:W-:Y:S05]  /*b8f0*/  @P2 BRA `(.L_x_40) ;  /* 0x0000000000082947 */ /* 0x000fea0003800000 */
[----:B------:R-:W1:Y:S02]  /*b900*/  SYNCS.PHASECHK.TRANS64.TRYWAIT P2, [UR6+0x60000], R15 ;  /* 0x0600000fff0075a7 */ /* 0x000e640008040146 */
[----:B-1----:R-:W-:Y:S05]  /*b910*/  @!P2 BRA `(.L_x_41) ;  /* 0x0000004c0020a947 */ /* 0x002fea0003800000 */
.L_x_40:
[----:B------:R-:W-:Y:S01]  /*b920*/  R2UR UR6, R9 ;  /* 0x00000000090672ca */ /* 0x000fe200000e0000 */
[----:B------:R-:W-:Y:S01]  /*b930*/  WARPGROUP.ARRIVE ;  /* 0x00000000000079c5 */ /* 0x000fe20000000000 */
[----:B------:R-:W-:Y:S01]  /*b940*/  UMOV UR11, 0x40000040 ;  /* 0x40000040000b7882 */ /* 0x000fe20000000000 */
[----:B------:R-:W-:-:S10]  /*b950*/  F2FP.F16.F32.PACK_AB R155, R194, R155 ;  /* 0x0000009bc29b723e */ /* 0x000fd400000000ff */
[----:B------:R-:W-:-:S07]  /*b960*/  ULEA UR6, UR4, UR6, 0xc ;  /* 0x0000000604067291 */ /* 0x000fce000f8e603f */
[----:B------:R-:W-:Y:S02]  /*b970*/  UMOV UR10, UR6 ;  /* 0x00000006000a7c82 */ /* 0x000fe40008000000 */
        /* <DEDUP_REMOVED lines=47> */
.L_x_42:
[----:B------:R-:W-:-:S04]  /*bc70*/  ULEA UR6, UR60, UR61, 0x3 ;  /* 0x0000003d3c067291 */ /* 0x000fc8000f8e183f */
[----:B------:R-:W-:-:S04]  /*bc80*/  UIADD3 UR6, UR6, 0x60028, URZ ;  /* 0x0006002806067890 */ /* 0x000fc8000fffe03f */
[----:B------:R-:W-:-:S09]  /*bc90*/  UPRMT UR6, URZ, 0x654, UR6 ;  /* 0x000006543f067896 */ /* 0x000fd20008000006 */
[----:B------:R-:W-:Y:S01]  /*bca0*/  SYNCS.ARRIVE.TRANS64.RED.A1T0 RZ, [UR6], RZ ;  /* 0x000000ffffff79a7 */ /* 0x000fe20008100406 */
[----:B------:R-:W-:Y:S05]  /*bcb0*/  @P1 BRA `(.L_x_43) ;  /* 0x0000000000041947 */ /* 0x000fea0003800000 */
[----:B------:R-:W-:Y:S01]  /*bcc0*/  BPT.TRAP 0x1 ;  /* 0x000000040000795c */ /* 0x000fe20000300000 */
.L_x_43:
[----:B------:R-:W-:-:S04]  /*bcd0*/  UIADD3 UR60, UR60, 0x1, URZ ;  /* 0x000000013c3c7890 */ /* 0x000fc8000fffe03f */
[----:B------:R-:W-:-:S04]  /*bce0*/  UISETP.NE.AND UP0, UPT, UR60, 0x5, UPT ;  /* 0x000000053c00788c */ /* 0x000fc8000bf05270 */
[----:B------:R-:W-:Y:S01]  /*bcf0*/  USEL UR60, UR60, URZ, UP0 ;  /* 0x0000003f3c3c7287 */ /* 0x000fe20008000000 */
[----:B------:R-:W-:Y:S11]  /*bd00*/  @!P0 BRA `(.L_x_44) ;  /* 0x0000000000048947 */ /* 0x000ff60003800000 */
[----:B------:R-:W-:Y:S01]  /*bd10*/  BPT.TRAP 0x1 ;  /* 0x000000040000795c */ /* 0x000fe20000300000 */
.L_x_44:
[----:B------:R-:W-:-:S04]  /*bd20*/  ULEA UR6, UR60, UR61, 0x3 ;  /* 0x0000003d3c067291 */ /* 0x000fc8000f8e183f */
[----:B------:R-:W-:-:S04]  /*bd30*/  UIADD3 UR6, UR6, 0x60028, URZ ;  /* 0x0006002806067890 */ /* 0x000fc8000fffe03f */
[----:B------:R-:W-:-:S09]  /*bd40*/  UPRMT UR6, URZ, 0x654, UR6 ;  /* 0x000006543f067896 */ /* 0x000fd20008000006 */
[----:B------:R-:W-:Y:S01]  /*bd50*/  SYNCS.ARRIVE.TRANS64.RED.A1T0 RZ, [UR6], RZ ;  /* 0x000000ffffff79a7 */ /* 0x000fe20008100406 */
[----:B------:R-:W-:Y:S05]  /*bd60*/  @P1 BRA `(.L_x_45) ;  /* 0x0000000000041947 */ /* 0x000fea0003800000 */
[----:B------:R-:W-:Y:S01]  /*bd70*/  BPT.TRAP 0x1 ;  /* 0x000000040000795c */ /* 0x000fe20000300000 */
.L_x_45:
        /* <DEDUP_REMOVED lines=14> */
.L_x_35:
[----:B------:R-:W1:Y:S01]  /*be60*/  SHFL.BFLY PT, R5, R8, 0x1, 0x1f ;  /* 0x0c201f0008057f89 */ /* 0x000e6200000e0000 */
[----:B------:R-:W-:Y:S01]  /*be70*/  BSSY B0, `(.L_x_47) ;  /* 0x0000022000007945 */ /* 0x000fe20003800000 */
[----:B------:R-:W-:Y:S02]  /*be80*/  MOV R9, 0x7f800000 ;  /* 0x7f80000000097802 */ /* 0x000fe40000000f00 */
[----:B------:R-:W2:Y:S01]  /*be90*/  SHFL.BFLY PT, R0, R7, 0x1, 0x1f ;  /* 0x0c201f0007007f89 */ /* 0x000ea200000e0000 */
[----:B------:R-:W-:Y:S01]  /*bea0*/  MOV R11, 0x3f800000 ;  /* 0x3f800000000b7802 */ /* 0x000fe20000000f00 */
[----:B-1----:R-:W-:Y:S01]  /*beb0*/  FADD R5, R5, R8 ;  /* 0x0000000805057221 */ /* 0x002fe20000000000 */
[----:B------:R-:W-:Y:S01]  /*bec0*/  MOV R8, 0x7f800000 ;  /* 0x7f80000000087802 */ /* 0x000fe20000000f00 */
[----:B--2---:R-:W-:-:S03]  /*bed0*/  FADD R18, R0, R7 ;  /* 0x0000000700127221 */ /* 0x004fc60000000000 */
[----:B------:R-:W1:Y:S01]  /*bee0*/  SHFL.BFLY PT, R6, R5, 0x2, 0x1f ;  /* 0x0c401f0005067f89 */ /* 0x000e6200000e0000 */
[----:B------:R-:W-:-:S03]  /*bef0*/  MOV R0, 0x3f800000 ;  /* 0x3f80000000007802 */ /* 0x000fc60000000f00 */
[----:B------:R-:W2:Y:S01]  /*bf00*/  SHFL.BFLY PT, R19, R18, 0x2, 0x1f ;  /* 0x0c401f0012137f89 */ /* 0x000ea200000e0000 */
[C---:B-1----:R-:W-:Y:S01]  /*bf10*/  FSETP.NE.AND P0, PT, R5.reuse, -R6, PT ;  /* 0x800000060500720b */ /* 0x042fe20003f05000 */
[----:B------:R-:W-:Y:S01]  /*bf20*/  FADD R5, R5, R6 ;  /* 0x0000000605057221 */ /* 0x000fe20000000000 */
[----:B--2---:R-:W-:-:S11]  /*bf30*/  FADD R10, R18, R19 ;  /* 0x00000013120a7221 */ /* 0x004fd60000000000 */
[----:B------:R-:W-:Y:S05]  /*bf40*/  @!P0 BRA `(.L_x_48) ;  /* 0x0000000000508947 */ /* 0x000fea0003800000 */
[----:B------:R-:W-:Y:S01]  /*bf50*/  IADD3 R0, R5, 0x1800000, RZ ;  /* 0x0180000005007810 */ /* 0x000fe20007ffe0ff */
[----:B------:R-:W-:Y:S03]  /*bf60*/  BSSY B1, `(.L_x_49) ;  /* 0x000000b000017945 */ /* 0x000fe60003800000 */
[----:B------:R-:W-:-:S04]  /*bf70*/  LOP3.LUT R0, R0, 0x7f800000, RZ, 0xc0, !PT ;  /* 0x7f80000000007812 */ /* 0x000fc800078ec0ff */
[----:B------:R-:W-:-:S13]  /*bf80*/  ISETP.GT.U32.AND P0, PT, R0, 0x1ffffff, PT ;  /* 0x01ffffff0000780c */ /* 0x000fda0003f04070 */
[----:B------:R-:W-:Y:S05]  /*bf90*/  @P0 BRA `(.L_x_50) ;  /* 0x00000000000c0947 */ /* 0x000fea0003800000 */
[----:B------:R-:W-:-:S07]  /*bfa0*/  MOV R17, 0xbfc0 ;  /* 0x0000bfc000117802 */ /* 0x000fce0000000f00 */
[----:B------:R-:W-:Y:S05]  /*bfb0*/  CALL.REL.NOINC `($__internal_0_$__cuda_sm20_rcp_rn_f32_slowpath) ;  /* 0x0000004800247944 */ /* 0x000fea0003c00000 */
[----:B------:R-:W-:Y:S05]  /*bfc0*/  BRA `(.L_x_51) ;  /* 0x0000000000107947 */ /* 0x000fea0003800000 */
.L_x_50:
[----:B------:R-:W1:Y:S02]  /*bfd0*/  MUFU.RCP R0, R5 ;  /* 0x0000000500007308 */ /* 0x000e640000001000 */
[----:B-1----:R-:W-:-:S04]  /*bfe0*/  FFMA R6, R5, R0, -1 ;  /* 0xbf80000005067423 */ /* 0x002fc80000000000 */
[----:B------:R-:W-:-:S04]  /*bff0*/  FADD.FTZ R7, -R6, -RZ ;  /* 0x800000ff06077221 */ /* 0x000fc80000010100 */
[----:B------:R-:W-:-:S07]  /*c000*/  FFMA R0, R0, R7, R0 ;  /* 0x0000000700007223 */ /* 0x000fce0000000000 */
.L_x_51:
[----:B------:R-:W-:Y:S05]  /*c010*/  BSYNC B1 ;  /* 0x0000000000017941 */ /* 0x000fea0003800000 */
.L_x_49:
[----:B------:R-:W-:Y:S01]  /*c020*/  FSETP.GEU.AND P0, PT, |R5|, 1.175494350822287508e-38, PT ;  /* 0x008000000500780b */ /* 0x000fe20003f0e200 */
[----:B------:R-:W-:-:S12]  /*c030*/  ULDC UR4, c[0x0][0x600] ;  /* 0x0001800000047ab9 */ /* 0x000fd80000000800 */
[----:B------:R-:W-:-:S04]  /*c040*/  @!P0 FMUL R5, R5, 16777216 ;  /* 0x4b80000005058820 */ /* 0x000fc80000400000 */
[----:B------:R-:W1:Y:S02]  /*c050*/  MUFU.LG2 R6, R5 ;  /* 0x0000000500067308 */ /* 0x000e640000000c00 */
[----:B-1----:R-:W-:-:S04]  /*c060*/  @!P0 FADD R6, R6, -24 ;  /* 0xc1c0000006068421 */ /* 0x002fc80000000000 */
[----:B------:R-:W-:-:S04]  /*c070*/  FMUL R7, R6, 0.69314718246459960938 ;  /* 0x3f31721806077820 */ /* 0x000fc80000400000 */
[----:B------:R-:W-:-:S07]  /*c080*/  FFMA R8, R12, UR4, R7 ;  /* 0x000000040c087c23 */ /* 0x000fce0008000007 */
.L_x_48:
[----:B------:R-:W-:Y:S05]  /*c090*/  BSYNC B0 ;  /* 0x0000000000007941 */ /* 0x000fea0003800000 */
.L_x_47:
[----:B------:R-:W-:Y:S01]  /*c0a0*/  FSETP.NE.AND P0, PT, R18, -R19, PT ;  /* 0x800000131200720b */ /* 0x000fe20003f05000 */
[----:B------:R-:W-:Y:S01]  /*c0b0*/  ULDC UR4, c[0x0][0x608] ;  /* 0x0001820000047ab9 */ /* 0x000fe20000000800 */
[----:B------:R-:W-:Y:S01]  /*c0c0*/  BSSY B0, `(.L_x_52) ;  /* 0x0000059000007945 */ /* 0x000fe20003800000 */
[----:B------:R-:W-:-:S04]  /*c0d0*/  FMUL R0, R0, UR4 ;  /* 0x0000000400007c20 */ /* 0x000fc80008400000 */
        /* <DEDUP_REMOVED lines=64> */
[----:B------:R-:W-:Y:S06]  /*c4e0*/  @!P0 BRA `(.L_x_53) ;  /* 0x0000000000588947 */ /* 0x000fec0003800000 */
[----:B------:R-:W-:Y:S01]  /*c4f0*/  IADD3 R0, R10, 0x1800000, RZ ;  /* 0x018000000a007810 */ /* 0x000fe20007ffe0ff */
[----:B------:R-:W-:Y:S03]  /*c500*/  BSSY B1, `(.L_x_54) ;  /* 0x000000d000017945 */ /* 0x000fe60003800000 */
[----:B------:R-:W-:-:S04]  /*c510*/  LOP3.LUT R0, R0, 0x7f800000, RZ, 0xc0, !PT ;  /* 0x7f80000000007812 */ /* 0x000fc800078ec0ff */
[----:B------:R-:W-:-:S13]  /*c520*/  ISETP.GT.U32.AND P0, PT, R0, 0x1ffffff, PT ;  /* 0x01ffffff0000780c */ /* 0x000fda0003f04070 */
[----:B------:R-:W-:Y:S05]  /*c530*/  @P0 BRA `(.L_x_55) ;  /* 0x0000000000140947 */ /* 0x000fea0003800000 */
[----:B------:R-:W-:Y:S02]  /*c540*/  MOV R5, R10 ;  /* 0x0000000a00057202 */ /* 0x000fe40000000f00 */
[----:B------:R-:W-:-:S07]  /*c550*/  MOV R17, 0xc570 ;  /* 0x0000c57000117802 */ /* 0x000fce0000000f00 */
[----:B------:R-:W-:Y:S05]  /*c560*/  CALL.REL.NOINC `($__internal_0_$__cuda_sm20_rcp_rn_f32_slowpath) ;  /* 0x0000004000b87944 */ /* 0x000fea0003c00000 */
[----:B------:R-:W-:Y:S01]  /*c570*/  MOV R11, R0 ;  /* 0x00000000000b7202 */ /* 0x000fe20000000f00 */
[----:B------:R-:W-:Y:S06]  /*c580*/  BRA `(.L_x_56) ;  /* 0x0000000000107947 */ /* 0x000fec0003800000 */
.L_x_55:
[----:B------:R-:W1:Y:S02]  /*c590*/  MUFU.RCP R11, R10 ;  /* 0x0000000a000b7308 */ /* 0x000e640000001000 */
[----:B-1----:R-:W-:-:S04]  /*c5a0*/  FFMA R0, R10, R11, -1 ;  /* 0xbf8000000a007423 */ /* 0x002fc8000000000b */
[----:B------:R-:W-:-:S04]  /*c5b0*/  FADD.FTZ R0, -R0, -RZ ;  /* 0x800000ff00007221 */ /* 0x000fc80000010100 */
[----:B------:R-:W-:-:S07]  /*c5c0*/  FFMA R11, R11, R0, R11 ;  /* 0x000000000b0b7223 */ /* 0x000fce000000000b */
.L_x_56:
[----:B------:R-:W-:Y:S05]  /*c5d0*/  BSYNC B1 ;  /* 0x0000000000017941 */ /* 0x000fea0003800000 */
.L_x_54:
[----:B------:R-:W-:Y:S01]  /*c5e0*/  FSETP.GEU.AND P0, PT, |R10|, 1.175494350822287508e-38, PT ;  /* 0x008000000a00780b */ /* 0x000fe20003f0e200 */
[----:B------:R-:W-:-:S12]  /*c5f0*/  ULDC UR4, c[0x0][0x600] ;  /* 0x0001800000047ab9 */ /* 0x000fd80000000800 */
[----:B------:R-:W-:-:S04]  /*c600*/  @!P0 FMUL R10, R10, 16777216 ;  /* 0x4b8000000a0a8820 */ /* 0x000fc80000400000 */
[----:B------:R-:W1:Y:S02]  /*c610*/  MUFU.LG2 R0, R10 ;  /* 0x0000000a00007308 */ /* 0x000e640000000c00 */
[----:B-1----:R-:W-:-:S04]  /*c620*/  @!P0 FADD R0, R0, -24 ;  /* 0xc1c0000000008421 */ /* 0x002fc80000000000 */
[----:B------:R-:W-:-:S04]  /*c630*/  FMUL R9, R0, 0.69314718246459960938 ;  /* 0x3f31721800097820 */ /* 0x000fc80000400000 */
[----:B------:R-:W-:-:S07]  /*c640*/  FFMA R9, R14, UR4, R9 ;  /* 0x000000040e097c23 */ /* 0x000fce0008000009 */
.L_x_53:
[----:B------:R-:W-:Y:S05]  /*c650*/  BSYNC B0 ;  /* 0x0000000000007941 */ /* 0x000fea0003800000 */
.L_x_52:
[----:B------:R-:W-:Y:S01]  /*c660*/  R2UR UR4, R2 ;  /* 0x00000000020472ca */ /* 0x000fe200000e0000 */
[----:B------:R-:W1:Y:S01]  /*c670*/  S2R R5, SR_TID.X ;  /* 0x0000000000057919 */ /* 0x000e620000002100 */
[----:B------:R-:W-:Y:S01]  /*c680*/  R2UR UR5, R3 ;  /* 0x00000000030572ca */ /* 0x000fe200000e0000 */
[----:B------:R-:W-:-:S10]  /*c690*/  ULDC.64 UR8, c[0x0][0x208] ;  /* 0x0000820000087ab9 */ /* 0x000fd40000000a00 */
[----:B------:R-:W-:-:S04]  /*c6a0*/  UISETP.NE.AND UP0, UPT, UR4, 0x1, UPT ;  /* 0x000000010400788c */ /* 0x000fc8000bf05270 */
[----:B------:R-:W-:-:S06]  /*c6b0*/  USEL UR4, URZ, 0x1, UP0 ;  /* 0x000000013f047887 */ /* 0x000fcc0008000000 */
[----:B------:R-:W-:Y:S01]  /*c6c0*/  MOV R0, UR4 ;  /* 0x0000000400007c02 */ /* 0x000fe20008000f00 */
[----:B------:R-:W-:Y:S02]  /*c6d0*/  ULDC UR4, c[0x0][0x608] ;  /* 0x0001820000047ab9 */ /* 0x000fe40000000800 */
[----:B------:R-:W-:Y:S01]  /*c6e0*/  FMUL R11, R11, UR4 ;  /* 0x000000040b0b7c20 */ /* 0x000fe20008400000 */
[----:B------:R-:W-:-:S04]  /*c6f0*/  SHF.L.U32 R0, R0, 0x1f, RZ ;  /* 0x0000001f00007819 */ /* 0x000fc800000006ff */
[----:B------:R-:W2:Y:S01]  /*c700*/  SYNCS.PHASECHK.TRANS64.TRYWAIT P0, [UR5+0x8], R0 ;  /* 0x00000800ff0075a7 */ /* 0x000ea20008000145 */
[C---:B-1----:R-:W-:Y:S02]  /*c710*/  LOP3.LUT P1, RZ, R5.reuse, 0x3, RZ, 0xc0, !PT ;  /* 0x0000000305ff7812 */ /* 0x042fe4000782c0ff */
[----:B------:R-:W-:Y:S01]  /*c720*/  LOP3.LUT R17, R5, 0x7f, RZ, 0xc0, !PT ;  /* 0x0000007f05117812 */ /* 0x000fe200078ec0ff */
[----:B--2---:R-:W-:Y:S10]  /*c730*/  @!P0 BRA `(.L_x_57) ;  /* 0x0000003c00b08947 */ /* 0x004ff40003800000 */
.L_x_119:
[----:B------:R-:W-:Y:S01]  /*c740*/  R2UR UR4, R4 ;  /* 0x00000000040472ca */ /* 0x000fe200000e0000 */
[----:B------:R-:W-:Y:S01]  /*c750*/  BSSY B0, `(.L_x_58) ;  /* 0x0000019000007945 */ /* 0x000fe20003800000 */
[----:B------:R-:W-:-:S11]  /*c760*/  SHF.R.U32.HI R18, RZ, 0x5, R17 ;  /* 0x00000005ff127819 */ /* 0x000fd60000011611 */
[----:B------:R-:W-:Y:S01]  /*c770*/  USHF.L.U32 UR42, UR4, 0x6, URZ ;  /* 0x00000006042a7899 */ /* 0x000fe2000800063f */
[----:B------:R-:W-:Y:S11]  /*c780*/  @P1 BRA `(.L_x_59) ;  /* 0x0000000000541947 */ /* 0x000ff60003800000 */
[----:B------:R-:W2:Y:S01]  /*c790*/  S2UR UR4, SR_CTAID.Y ;  /* 0x00000000000479c3 */ /* 0x000ea20000002600 */
[----:B-1----:R-:W-:Y:S01]  /*c7a0*/  SHF.R.U32.HI R0, RZ, 0x2, R5 ;  /* 0x00000002ff007819 */ /* 0x002fe20000011605 */
[----:B------:R-:W-:Y:S01]  /*c7b0*/  ULDC.64 UR6, c[0x0][0x688] ;  /* 0x0001a20000067ab9 */ /* 0x000fe20000000a00 */
[----:B------:R-:W-:Y:S02]  /*c7c0*/  SHF.L.U32 R3, R18, 0x4, RZ ;  /* 0x0000000412037819 */ /* 0x000fe400000006ff */
[----:B------:R-:W-:-:S03]  /*c7d0*/  LOP3.LUT R0, R0, 0x7, RZ, 0xc0, !PT ;  /* 0x0000000700007812 */ /* 0x000fc600078ec0ff */
[----:B------:R-:W1:Y:S01]  /*c7e0*/  S2UR UR5, SR_CTAID.Z ;  /* 0x00000000000579c3 */ /* 0x000e620000002700 */
[----:B------:R-:W-:-:S04]  /*c7f0*/  LOP3.LUT R0, R3, 0xfffffff0, R0, 0xe2, !PT ;  /* 0xfffffff003007812 */ /* 0x000fc800078ee200 */
[----:B------:R-:W-:-:S04]  /*c800*/  IADD3 R4, R0, UR42, RZ ;  /* 0x0000002a00047c10 */ /* 0x000fc8000fffe0ff */
[----:B------:R-:W-:Y:S01]  /*c810*/  IADD3 R3, R4, 0x8, RZ ;  /* 0x0000000804037810 */ /* 0x000fe20007ffe0ff */
[----:B--2---:R-:W-:-:S04]  /*c820*/  UIMAD UR4, UR4, UR6, UR42 ;  /* 0x00000006040472a4 */ /* 0x004fc8000f8e022a */
[----:B-1----:R-:W-:-:S03]  /*c830*/  UIMAD UR4, UR5, UR7, UR4 ;  /* 0x00000007050472a4 */ /* 0x002fc6000f8e0204 */
[----:B------:R-:W-:Y:S02]  /*c840*/  ULDC UR5, c[0x0][0x288] ;  /* 0x0000a20000057ab9 */ /* 0x000fe40000000800 */
[----:B------:R-:W-:Y:S02]  /*c850*/  ISETP.GE.U32.AND P0, PT, R4, UR5, PT ;  /* 0x0000000504007c0c */ /* 0x000fe4000bf06070 */
[----:B------:R-:W-:Y:S02]  /*c860*/  IADD3 R0, P2, R0, UR4, RZ ;  /* 0x0000000400007c10 */ /* 0x000fe4000ff5e0ff */
[----:B------:R-:W-:Y:S01]  /*c870*/  ISETP.GE.U32.AND P1, PT, R3, UR5, PT ;  /* 0x0000000503007c0c */ /* 0x000fe2000bf26070 */
[----:B------:R-:W-:Y:S01]  /*c880*/  ULDC.64 UR4, c[0x0][0x680] ;  /* 0x0001a00000047ab9 */ /* 0x000fe20000000a00 */
[----:B------:R-:W-:Y:S02]  /*c890*/  IADD3.X R3, RZ, RZ, RZ, P2, !PT ;  /* 0x000000ffff037210 */ /* 0x000fe400017fe4ff */
[----:B------:R-:W-:-:S04]  /*c8a0*/  LEA R4, P2, R0, UR4, 0x2 ;  /* 0x0000000400047c11 */ /* 0x000fc8000f8410ff */
[----:B------:R-:W-:-:S05]  /*c8b0*/  LEA.HI.X R5, R0, UR5, R3, 0x2, P2 ;  /* 0x0000000500057c11 */ /* 0x000fca00090f1403 */
[----:B------:R2:W-:Y:S04]  /*c8c0*/  @!P0 STG.E desc[UR8][R4.64], R8 ;  /* 0x0000000804008986 */ /* 0x0005e8000c101908 */
[----:B------:R2:W-:Y:S02]  /*c8d0*/  @!P1 STG.E desc[UR8][R4.64+0x20], R9 ;  /* 0x0000200904009986 */ /* 0x0005e4000c101908 */
.L_x_59:
[----:B------:R-:W-:Y:S05]  /*c8e0*/  BSYNC B0 ;  /* 0x0000000000007941 */ /* 0x000fea0003800000 */
.L_x_58:
[----:B------:R-:W-:Y:S01]  /*c8f0*/  ULDC.64 UR4, c[0x0][0x730] ;  /* 0x0001cc0000047ab9 */ /* 0x000fe20000000a00 */
[-C--:B------:R-:W-:Y:S01]  /*c900*/  FMUL R26, R26, R11.reuse ;  /* 0x0000000b1a1a7220 */ /* 0x080fe20000400000 */
[----:B------:R-:W-:Y:S01]  /*c910*/  ISETP.NE.U32.AND P0, PT, RZ, UR4, PT ;  /* 0x00000004ff007c0c */ /* 0x000fe2000bf05070 */
[-C--:B------:R-:W-:Y:S01]  /*c920*/  FMUL R27, R27, R11.reuse ;  /* 0x0000000b1b1b7220 */ /* 0x080fe20000400000 */
[-C--:B------:R-:W-:Y:S01]  /*c930*/  FMUL R30, R30, R11.reuse ;  /* 0x0000000b1e1e7220 */ /* 0x080fe20000400000 */
[-C--:B------:R-:W-:Y:S01]  /*c940*/  FMUL R31, R31, R11.reuse ;  /* 0x0000000b1f1f7220 */ /* 0x080fe20000400000 */
[----:B------:R-:W-:Y:S01]  /*c950*/  ISETP.NE.AND.EX P0, PT, RZ, UR5, PT, P0 ;  /* 0x00000005ff007c0c */ /* 0x000fe2000bf05300 */
        /* <DEDUP_REMOVED lines=60> */
[----:B------:R-:W-:Y:S06]  /*cd20*/  @P0 BRA `(.L_x_60) ;  /* 0x0000000000200947 */ /* 0x000fec0003800000 */
[----:B------:R-:W-:Y:S02]  /*cd30*/  ULDC.64 UR4, c[0x0][0x728] ;  /* 0x0001ca0000047ab9 */ /* 0x000fe40000000a00 */
[----:B------:R-:W-:-:S04]  /*cd40*/  ISETP.NE.U32.AND P0, PT, RZ, UR4, PT ;  /* 0x00000004ff007c0c */ /* 0x000fc8000bf05070 */
[----:B------:R-:W-:-:S13]  /*cd50*/  ISETP.NE.AND.EX P0, PT, RZ, UR5, PT, P0 ;  /* 0x00000005ff007c0c */ /* 0x000fda000bf05300 */
[----:B------:R-:W-:Y:S05]  /*cd60*/  @!P0 BRA `(.L_x_61) ;  /* 0x00000000000c8947 */ /* 0x000fea0003800000 */
[----:B--2---:R-:W2:Y:S02]  /*cd70*/  LDC.64 R4, c[0x0][0x728] ;  /* 0x0001ca00ff047b82 */ /* 0x004ea40000000a00 */
[----:B--2---:R4:W5:Y:S01]  /*cd80*/  LDG.E R22, desc[UR8][R4.64] ;  /* 0x0000000804167981 */ /* 0x004962000c1e1900 */
[----:B------:R-:W-:Y:S05]  /*cd90*/  BRA `(.L_x_60) ;  /* 0x0000000000047947 */ /* 0x000fea0003800000 */
.L_x_61:
[----:B------:R-:W3:Y:S02]  /*cda0*/  LDC R22, c[0x0][0x720] ;  /* 0x0001c800ff167b82 */ /* 0x000ee40000000800 */
.L_x_60:
[----:B-1----:R-:W-:-:S04]  /*cdb0*/  MOV R0, RZ ;  /* 0x000000ff00007202 */ /* 0x002fc80000000f00 */
[----:B------:R-:W-:-:S13]  /*cdc0*/  LOP3.LUT P0, RZ, R0, 0x1bf, RZ, 0xc0, !PT ;  /* 0x000001bf00ff7812 */ /* 0x000fda000780c0ff */
[----:B------:R-:W-:Y:S05]  /*cdd0*/  @!P0 BRA `(.L_x_62) ;  /* 0x0000000000408947 */ /* 0x000fea0003800000 */
[----:B------:R-:W-:Y:S01]  /*cde0*/  MOV R14, 0x0 ;  /* 0x00000000000e7802 */ /* 0x000fe20000000f00 */
[----:B------:R-:W-:Y:S01]  /*cdf0*/  ULDC.64 UR4, c[0x4][0x70] ;  /* 0x01001c0000047ab9 */ /* 0x000fe20000000a00 */
[----:B------:R-:W-:Y:S01]  /*ce00*/  ULDC.64 UR6, c[0x4][0x8] ;  /* 0x0100020000067ab9 */ /* 0x000fe20000000a00 */
[----:B--2-4-:R-:W-:Y:S02]  /*ce10*/  MOV R4, UR4 ;  /* 0x0000000400047c02 */ /* 0x014fe40008000f00 */
[----:B------:R-:W-:Y:S01]  /*ce20*/  MOV R5, UR5 ;  /* 0x0000000500057c02 */ /* 0x000fe20008000f00 */
[----:B------:R-:W1:Y:S01]  /*ce30*/  LDC.64 R14, c[0x4][R14] ;  /* 0x010000000e0e7b82 */ /* 0x000e620000000a00 */
[----:B------:R-:W-:Y:S01]  /*ce40*/  ULDC.64 UR4, c[0x4][0x78] ;  /* 0x01001e0000047ab9 */ /* 0x000fe20000000a00 */
[----:B------:R-:W-:Y:S02]  /*ce50*/  MOV R10, UR6 ;  /* 0x00000006000a7c02 */ /* 0x000fe40008000f00 */
[----:B------:R-:W-:-:S02]  /*ce60*/  MOV R6, UR4 ;  /* 0x0000000400067c02 */ /* 0x000fc40008000f00 */
[----:B------:R-:W-:Y:S02]  /*ce70*/  MOV R7, UR5 ;  /* 0x0000000500077c02 */ /* 0x000fe40008000f00 */
[----:B------:R-:W-:Y:S02]  /*ce80*/  MOV R11, UR7 ;  /* 0x00000007000b7c02 */ /* 0x000fe40008000f00 */
[----:B------:R-:W-:Y:S02]  /*ce90*/  MOV R8, 0x70 ;  /* 0x0000007000087802 */ /* 0x000fe40000000f00 */
[----:B------:R-:W-:Y:S02]  /*cea0*/  MOV R12, 0x1 ;  /* 0x00000001000c7802 */ /* 0x000fe40000000f00 */
[----:B------:R-:W-:-:S07]  /*ceb0*/  MOV R13, RZ ;  /* 0x000000ff000d7202 */ /* 0x000fce0000000f00 */
[----:B------:R-:W-:-:S07]  /*cec0*/  LEPC R20, `(.L_x_62) ;  /* 0x000000001014794e */ /* 0x000fce0000000000 */
[----:B-1-3-5:R-:W-:Y:S05]  /*ced0*/  CALL.ABS.NOINC R14 ;  /* 0x000000000e007343 */ /* 0x02afea0003c00000 */
.L_x_62:
[----:B------:R-:W-:Y:S02]  /*cee0*/  R2UR UR4, R2 ;  /* 0x00000000020472ca */ /* 0x000fe400000e0000 */
[----:B------:R-:W-:-:S11]  /*cef0*/  MOV R16, UR61 ;  /* 0x0000003d00107c02 */ /* 0x000fd60008000f00 */
[----:B------:R-:W-:-:S05]  /*cf00*/  MOV R3, UR4 ;  /* 0x0000000400037c02 */ /* 0x000fca0008000f00 */
[----:B------:R-:W-:-:S05]  /*cf10*/  IMAD R16, R3, 0x2200, R16 ;  /* 0x0000220003107824 */ /* 0x000fca00078e0210 */
[----:B------:R-:W-:-:S04]  /*cf20*/  IADD3 R19, R16, -0x2200, RZ ;  /* 0xffffde0010137810 */ /* 0x000fc80007ffe0ff */
        /* <DEDUP_REMOVED lines=18> */
.L_x_63:
[----:B------:R-:W1:Y:S01]  /*d050*/  S2R R6, SR_TID.X ;  /* 0x0000000000067919 */ /* 0x000e620000002100 */
[----:B------:R-:W-:Y:S01]  /*d060*/  ULDC.64 UR4, c[0x0][0x730] ;  /* 0x0001cc0000047ab9 */ /* 0x000fe20000000a00 */
[----:B------:R-:W-:Y:S02]  /*d070*/  IADD3 R17, R17, 0x1f, RZ ;  /* 0x0000001f11117810 */ /* 0x000fe40007ffe0ff */
[----:B------:R-:W-:Y:S02]  /*d080*/  ISETP.NE.U32.AND P0, PT, RZ, UR4, PT ;  /* 0x00000004ff007c0c */ /* 0x000fe4000bf05070 */
[----:B------:R-:W-:Y:S02]  /*d090*/  ISETP.GT.U32.AND P1, PT, R17, 0x3e, PT ;  /* 0x0000003e1100780c */ /* 0x000fe40003f24070 */
[----:B------:R-:W-:-:S13]  /*d0a0*/  ISETP.NE.AND.EX P0, PT, RZ, UR5, PT, P0 ;  /* 0x00000005ff007c0c */ /* 0x000fda000bf05300 */
[----:B---3-5:R-:W3:Y:S01]  /*d0b0*/  @P0 LDC R22, c[0x0][0x720] ;  /* 0x0001c800ff160b82 */ /* 0x028ee20000000800 */
[----:B-1----:R-:W-:Y:S02]  /*d0c0*/  SHF.L.U32 R0, R6, 0x5, RZ ;  /* 0x0000000506007819 */ /* 0x002fe400000006ff */
[----:B--2-4-:R-:W-:Y:S02]  /*d0d0*/  SHF.R.U32.HI R4, RZ, 0x1, R6 ;  /* 0x00000001ff047819 */ /* 0x014fe40000011606 */
[C---:B------:R-:W-:Y:S02]  /*d0e0*/  LOP3.LUT R3, R0.reuse, 0xc0, RZ, 0xc0, !PT ;  /* 0x000000c000037812 */ /* 0x040fe400078ec0ff */
[----:B------:R-:W-:Y:S02]  /*d0f0*/  LOP3.LUT R5, R0, 0x20, RZ, 0xc0, !PT ;  /* 0x0000002000057812 */ /* 0x000fe400078ec0ff */
[----:B------:R-:W-:Y:S02]  /*d100*/  LOP3.LUT R3, R3, 0x8, R4, 0xf8, !PT ;  /* 0x0000000803037812 */ /* 0x000fe400078ef804 */
[----:B------:R-:W-:-:S02]  /*d110*/  SHF.L.U32 R4, R6, 0x2, RZ ;  /* 0x0000000206047819 */ /* 0x000fc400000006ff */
[----:B------:R-:W-:Y:S01]  /*d120*/  LEA R5, R18, R5, 0x9 ;  /* 0x0000000512057211 */ /* 0x000fe200078e48ff */
[-C--:B---3--:R-:W-:Y:S01]  /*d130*/  FMUL R9, R34, R22.reuse ;  /* 0x0000001622097220 */ /* 0x088fe20000400000 */
[----:B------:R-:W-:Y:S01]  /*d140*/  LOP3.LUT R3, R3, 0x18, R4, 0x78, !PT ;  /* 0x0000001803037812 */ /* 0x000fe200078e7804 */
[-C--:B------:R-:W-:Y:S01]  /*d150*/  FMUL R18, R35, R22.reuse ;  /* 0x0000001623127220 */ /* 0x080fe20000400000 */
[----:B------:R-:W-:Y:S01]  /*d160*/  LOP3.LUT R0, R0, 0x100, RZ, 0xc0, !PT ;  /* 0x0000010000007812 */ /* 0x000fe200078ec0ff */
[-C--:B------:R-:W-:Y:S01]  /*d170*/  FMUL R4, R24, R22.reuse ;  /* 0x0000001618047220 */ /* 0x080fe20000400000 */
[----:B------:R-:W-:Y:S01]  /*d180*/  LOP3.LUT P0, RZ, R6, 0x4, RZ, 0xc0, !PT ;  /* 0x0000000406ff7812 */ /* 0x000fe2000780c0ff */
[-C--:B------:R-:W-:Y:S01]  /*d190*/  FMUL R25, R25, R22.reuse ;  /* 0x0000001619197220 */ /* 0x080fe20000400000 */
[----:B------:R-:W-:Y:S01]  /*d1a0*/  IADD3 R0, R3, R5, R0 ;  /* 0x0000000503007210 */ /* 0x000fe20007ffe000 */
        /* <DEDUP_REMOVED lines=12> */
[----:B------:R-:W-:Y:S01]  /*d270*/  F2FP.F16.F32.PACK_AB R9, R18, R9 ;  /* 0x000000091209723e */ /* 0x000fe200000000ff */
[-C--:B------:R-:W-:Y:S01]  /*d280*/  FMUL R12, R41, R22.reuse ;  /* 0x00000016290c7220 */ /* 0x080fe20000400000 */
[----:B------:R-:W-:Y:S01]  /*d290*/  MOV R18, 0x10 ;  /* 0x0000001000127802 */ /* 0x000fe20000000f00 */
[-C--:B------:R-:W-:Y:S01]  /*d2a0*/  FMUL R3, R40, R22.reuse ;  /* 0x0000001628037220 */ /* 0x080fe20000400000 */
[----:B------:R-:W-:Y:S01]  /*d2b0*/  LEA R19, R0, R19, 0x1 ;  /* 0x0000001300137211 */ /* 0x000fe200078e08ff */
[----:B------:R-:W-:Y:S01]  /*d2c0*/  FMUL R13, R43, R22 ;  /* 0x000000162b0d7220 */ /* 0x000fe20000400000 */
[----:B------:R-:W-:Y:S01]  /*d2d0*/  F2FP.F16.F32.PACK_AB R4, R25, R4 ;  /* 0x000000041904723e */ /* 0x000fe200000000ff */
[-C--:B------:R-:W-:Y:S01]  /*d2e0*/  FMUL R42, R42, R22.reuse ;  /* 0x000000162a2a7220 */ /* 0x080fe20000400000 */
        /* <DEDUP_REMOVED lines=114> */
[----:B------:R-:W-:Y:S02]  /*da10*/  SEL R18, R18, 0xfffffff0, !P0 ;  /* 0xfffffff012127807 */ /* 0x000fe40004000000 */
[----:B------:R-:W-:Y:S01]  /*da20*/  IADD3 R25, R19, 0x1000, RZ ;  /* 0x0000100013197810 */ /* 0x000fe20007ffe0ff */
[----:B------:R-:W-:Y:S06]  /*da30*/  @P1 BRA `(.L_x_64) ;  /* 0x0000000000041947 */ /* 0x000fec0003800000 */
[----:B------:R-:W-:-:S04]  /*da40*/  DEPBAR.LE SB0, 0x1 ;  /* 0x000080400000791a */ /* 0x000fc80000000000 */
.L_x_64:
[----:B------:R-:W-:Y:S05]  /*da50*/  WARPSYNC.ALL ;  /* 0x0000000000007948 */ /* 0x000fea0003800000 */
[----:B------:R-:W-:Y:S01]  /*da60*/  BAR.SYNC.DEFER_BLOCKING 0x1, 0x80 ;  /* 0x0042000000007b1d */ /* 0x000fe20000010000 */
[----:B------:R-:W-:Y:S02]  /*da70*/  LEA R0, R0, R16, 0x1 ;  /* 0x0000001000007211 */ /* 0x000fe400078e08ff */
[C---:B------:R-:W-:Y:S02]  /*da80*/  LEA R25, R18.reuse, R25, 0x1 ;  /* 0x0000001912197211 */ /* 0x040fe400078e08ff */
[----:B------:R-:W-:Y:S01]  /*da90*/  LEA R18, R18, R19, 0x1 ;  /* 0x0000001312127211 */ /* 0x000fe200078e08ff */
[----:B------:R-:W-:Y:S01]  /*daa0*/  BSSY B0, `(.L_x_65) ;  /* 0x000001e000007945 */ /* 0x000fe20003800000 */
[----:B------:R-:W-:-:S02]  /*dab0*/  F2FP.F16.F32.PACK_AB R20, R20, R23 ;  /* 0x000000171414723e */ /* 0x000fc400000000ff */
[----:B------:R-:W-:Y:S02]  /*dac0*/  F2FP.F16.F32.PACK_AB R12, R12, R3 ;  /* 0x000000030c0c723e */ /* 0x000fe400000000ff */
[----:B------:R-:W-:Y:S02]  /*dad0*/  F2FP.F16.F32.PACK_AB R13, R13, R42 ;  /* 0x0000002a0d0d723e */ /* 0x000fe400000000ff */
[----:B------:R-:W-:Y:S02]  /*dae0*/  F2FP.F16.F32.PACK_AB R14, R14, R17 ;  /* 0x000000110e0e723e */ /* 0x000fe400000000ff */
[----:B------:R-:W-:Y:S02]  /*daf0*/  F2FP.F16.F32.PACK_AB R15, R15, R46 ;  /* 0x0000002e0f0f723e */ /* 0x000fe400000000ff */
[----:B------:R-:W-:Y:S02]  /*db00*/  F2FP.F16.F32.PACK_AB R21, R21, R50 ;  /* 0x000000321515723e */ /* 0x000fe400000000ff */
[----:B------:R-:W-:-:S02]  /*db10*/  F2FP.F16.F32.PACK_AB R22, R53, R52 ;  /* 0x000000343516723e */ /* 0x000fc400000000ff */
[----:B------:R-:W-:Y:S01]  /*db20*/  F2FP.F16.F32.PACK_AB R23, R55, R54 ;  /* 0x000000363717723e */ /* 0x000fe200000000ff */
[----:B------:R1:W-:Y:S04]  /*db30*/  STSM.16.M88.4 [R0+-0x2200], R4 ;  /* 0xffde000400007844 */ /* 0x0003e80000000200 */
[----:B------:R1:W-:Y:S01]  /*db40*/  STSM.16.M88.4 [R18], R8 ;  /* 0x0000000812007844 */ /* 0x0003e20000000200 */
[----:B------:R-:W-:Y:S01]  /*db50*/  @!PT LDS RZ, [RZ] ;  /* 0x00000000fffff984 */ /* 0x000fe20000000800 */
[----:B------:R-:W-:Y:S01]  /*db60*/  @!PT LDS RZ, [RZ] ;  /* 0x00000000fffff984 */ /* 0x000fe20000000800 */
[----:B------:R-:W-:Y:S01]  /*db70*/  @!PT LDS RZ, [RZ] ;  /* 0x00000000fffff984 */ /* 0x000fe20000000800 */
[----:B------:R-:W-:Y:S01]  /*db80*/  @!PT LDS RZ, [RZ] ;  /* 0x00000000fffff984 */ /* 0x000fe20000000800 */
[----:B------:R2:W-:Y:S06]  /*db90*/  MEMBAR.ALL.CTA ;  /* 0x0000000000007992 */ /* 0x0005ec0000008000 */
[----:B--2---:R-:W2:Y:S02]  /*dba0*/  FENCE.VIEW.ASYNC.S ;  /* 0x00000000000073c6 */ /* 0x004ea40000000000 */
[----:B--2---:R-:W-:Y:S06]  /*dbb0*/  BAR.SYNC.DEFER_BLOCKING 0x1, 0x80 ;  /* 0x0042000000007b1d */ /* 0x004fec0000010000 */
[----:B------:R-:W-:Y:S05]  /*dbc0*/  @P1 BRA `(.L_x_66) ;  /* 0x00000000002c1947 */ /* 0x000fea0003800000 */
[----:B------:R-:W-:Y:S01]  /*dbd0*/  S2UR UR44, SR_CTAID.Z ;  /* 0x00000000002c79c3 */ /* 0x000fe20000002700 */
[----:B------:R-:W-:Y:S01]  /*dbe0*/  R2UR UR40, R16 ;  /* 0x00000000102872ca */ /* 0x000fe200000e0000 */
[----:B------:R-:W-:Y:S01]  /*dbf0*/  ULDC.64 UR4, c[0x0][0x198] ;  /* 0x0000660000047ab9 */ /* 0x000fe20000000a00 */
[----:B------:R-:W-:Y:S01]  /*dc00*/  UMOV UR41, URZ ;  /* 0x0000003f00297c82 */ /* 0x000fe20008000000 */
[----:B------:R-:W-:-:S04]  /*dc10*/  UIADD3 UR4, UP0, UR4, 0x670, URZ ;  /* 0x0000067004047890 */ /* 0x000fc8000ff1e03f */
[----:B------:R-:W2:Y:S01]  /*dc20*/  S2UR UR43, SR_CTAID.Y ;  /* 0x00000000002b79c3 */ /* 0x000ea20000002600 */
[----:B------:R-:W-:-:S05]  /*dc30*/  UIADD3.X UR5, URZ, UR5, URZ, UP0, !UPT ;  /* 0x000000053f057290 */ /* 0x000fca00087fe43f */
[----:B------:R-:W-:-:S09]  /*dc40*/  UIADD3 UR40, UR40, -0x2200, URZ ;  /* 0xffffde0028287890 */ /* 0x000fd2000fffe03f */
[----:B--2---:R2:W-:Y:S01]  /*dc50*/  UTMASTG.4D [UR40], [UR4] ;  /* 0x00000028040073b5 */ /* 0x0045e20008018000 */
[----:B------:R0:W-:Y:S01]  /*dc60*/  UTMACMDFLUSH ;  /* 0x00000000000079b7 */ /* 0x0001e20000000000 */
[----:B--2---:R-:W-:-:S04]  /*dc70*/  DEPBAR.LE SB0, 0x1 ;  /* 0x000080400000791a */ /* 0x004fc80000000000 */
.L_x_66:
[----:B------:R-:W-:Y:S05]  /*dc80*/  BSYNC B0 ;  /* 0x0000000000007941 */ /* 0x000fea0003800000 */
.L_x_65:
[----:B------:R-:W-:Y:S01]  /*dc90*/  BAR.SYNC.DEFER_BLOCKING 0x1, 0x80 ;  /* 0x0042000000007b1d */ /* 0x000fe20000010000 */
[----:B-1----:R-:W-:Y:S02]  /*dca0*/  F2FP.F16.F32.PACK_AB R4, R57, R56 ;  /* 0x000000383904723e */ /* 0x002fe400000000ff */
[----:B------:R-:W-:Y:S02]  /*dcb0*/  F2FP.F16.F32.PACK_AB R5, R59, R58 ;  /* 0x0000003a3b05723e */ /* 0x000fe400000000ff */
[----:B------:R-:W-:Y:S01]  /*dcc0*/  F2FP.F16.F32.PACK_AB R6, R61, R60 ;  /* 0x0000003c3d06723e */ /* 0x000fe200000000ff */
[----:B------:R-:W-:Y:S01]  /*dcd0*/  BSSY B0, `(.L_x_67) ;  /* 0x000001c000007945 */ /* 0x000fe20003800000 */
[----:B------:R-:W-:Y:S02]  /*dce0*/  F2FP.F16.F32.PACK_AB R7, R63, R62 ;  /* 0x0000003e3f07723e */ /* 0x000fe400000000ff */
[----:B------:R-:W-:Y:S02]  /*dcf0*/  F2FP.F16.F32.PACK_AB R8, R65, R64 ;  /* 0x000000404108723e */ /* 0x000fe400000000ff */
[----:B------:R-:W-:-:S02]  /*dd00*/  F2FP.F16.F32.PACK_AB R9, R67, R66 ;  /* 0x000000424309723e */ /* 0x000fc400000000ff */
[----:B------:R-:W-:Y:S02]  /*dd10*/  F2FP.F16.F32.PACK_AB R10, R69, R68 ;  /* 0x00000044450a723e */ /* 0x000fe400000000ff */
[----:B------:R-:W-:Y:S01]  /*dd20*/  F2FP.F16.F32.PACK_AB R11, R71, R70 ;  /* 0x00000046470b723e */ /* 0x000fe200000000ff */
[----:B------:R1:W-:Y:S04]  /*dd30*/  STSM.16.M88.4 [R19+0x1000], R12 ;  /* 0x0010000c13007844 */ /* 0x0003e80000000200 */
[----:B------:R1:W-:Y:S01]  /*dd40*/  STSM.16.M88.4 [R18+0x1000], R20 ;  /* 0x0010001412007844 */ /* 0x0003e20000000200 */
        /* <DEDUP_REMOVED lines=11> */
[----:B------:R-:W-:Y:S01]  /*de00*/  UMOV UR9, 0x20 ;  /* 0x0000002000097882 */ /* 0x000fe20000000000 */
[----:B------:R-:W-:Y:S01]  /*de10*/  UIADD3 UR4, UP0, UR4, 0x670, URZ ;  /* 0x0000067004047890 */ /* 0x000fe2000ff1e03f */
[----:B------:R-:W-:-:S03]  /*de20*/  UMOV UR10, UR42 ;  /* 0x0000002a000a7c82 */ /* 0x000fc60008000000 */
[----:B------:R-:W2:Y:S01]  /*de30*/  S2UR UR11, SR_CTAID.Y ;  /* 0x00000000000b79c3 */ /* 0x000ea20000002600 */
[----:B------:R-:W-:-:S05]  /*de40*/  UIADD3.X UR5, URZ, UR5, URZ, UP0, !UPT ;  /* 0x000000053f057290 */ /* 0x000fca00087fe43f */
[----:B------:R-:W-:-:S09]  /*de50*/  UIADD3 UR8, UR8, -0x1200, URZ ;  /* 0xffffee0008087890 */ /* 0x000fd2000fffe03f */
[----:B--2---:R2:W-:Y:S01]  /*de60*/  UTMASTG.4D [UR8], [UR4] ;  /* 0x00000008040073b5 */ /* 0x0045e20008018000 */
[----:B------:R0:W-:Y:S01]  /*de70*/  UTMACMDFLUSH ;  /* 0x00000000000079b7 */ /* 0x0001e20000000000 */
[----:B--2---:R-:W-:-:S04]  /*de80*/  DEPBAR.LE SB0, 0x1 ;  /* 0x000080400000791a */ /* 0x004fc80000000000 */
.L_x_68:
[----:B------:R-:W-:Y:S05]  /*de90*/  BSYNC B0 ;  /* 0x0000000000007941 */ /* 0x000fea0003800000 */
.L_x_67:
        /* <DEDUP_REMOVED lines=10> */
[----:B------:R1:W-:Y:S04]  /*df40*/  STSM.16.M88.4 [R19], R4 ;  /* 0x0000000413007844 */ /* 0x0003e80000000200 */
        /* <DEDUP_REMOVED lines=21> */
.L_x_70:
[----:B------:R-:W-:Y:S05]  /*e0a0*/  BSYNC B0 ;  /* 0x0000000000007941 */ /* 0x000fea0003800000 */
.L_x_69:
        /* <DEDUP_REMOVED lines=32> */
.L_x_72:
[----:B------:R-:W-:Y:S05]  /*e2b0*/  BSYNC B0 ;  /* 0x0000000000007941 */ /* 0x000fea0003800000 */
.L_x_71:
[----:B------:R-:W-:Y:S01]  /*e2c0*/  BAR.SYNC.DEFER_BLOCKING 0x1, 0x80 ;  /* 0x0042000000007b1d */ /* 0x000fe20000010000 */
[----:B------:R-:W-:Y:S02]  /*e2d0*/  F2FP.F16.F32.PACK_AB R104, R105, R104 ;  /* 0x000000686968723e */ /* 0x000fe400000000ff */
        /* <DEDUP_REMOVED lines=15> */
[----:B---3--:R-:W3:Y:S02]  /*e3d0*/  FENCE.VIEW.ASYNC.S ;  /* 0x00000000000073c6 */ /* 0x008ee40000000000 */
[----:B---3--:R-:W-:Y:S06]  /*e3e0*/  BAR.SYNC.DEFER_BLOCKING 0x1, 0x80 ;  /* 0x0042000000007b1d */ /* 0x008fec0000010000 */
[----:B------:R-:W-:Y:S05]  /*e3f0*/  @P1 BRA `(.L_x_74) ;  /* 0x0000000000301947 */ /* 0x000fea0003800000 */
[----:B------:R-:W-:Y:S01]  /*e400*/  S2UR UR12, SR_CTAID.Z ;  /* 0x00000000000c79c3 */ /* 0x000fe20000002700 */
[----:B------:R-:W-:Y:S01]  /*e410*/  R2UR UR8, R16 ;  /* 0x00000000100872ca */ /* 0x000fe200000e0000 */
[----:B------:R-:W-:Y:S01]  /*e420*/  ULDC.64 UR4, c[0x0][0x198] ;  /* 0x0000660000047ab9 */ /* 0x000fe20000000a00 */
[----:B------:R-:W-:Y:S01]  /*e430*/  UMOV UR9, 0x80 ;  /* 0x0000008000097882 */ /* 0x000fe20000000000 */
[----:B------:R-:W-:Y:S01]  /*e440*/  UIADD3 UR4, UP0, UR4, 0x670, URZ ;  /* 0x0000067004047890 */ /* 0x000fe2000ff1e03f */
[----:B------:R-:W-:-:S03]  /*e450*/  UMOV UR10, UR42 ;  /* 0x0000002a000a7c82 */ /* 0x000fc60008000000 */
[----:B------:R-:W3:Y:S01]  /*e460*/  S2UR UR11, SR_CTAID.Y ;  /* 0x00000000000b79c3 */ /* 0x000ee20000002600 */
[----:B------:R-:W-:-:S05]  /*e470*/  UIADD3.X UR5, URZ, UR5, URZ, UP0, !UPT ;  /* 0x000000053f057290 */ /* 0x000fca00087fe43f */
[----:B------:R-:W-:-:S09]  /*e480*/  UIADD3 UR8, UR8, -0x2200, URZ ;  /* 0xffffde0008087890 */ /* 0x000fd2000fffe03f */
[----:B---3--:R3:W-:Y:S01]  /*e490*/  UTMASTG.4D [UR8], [UR4] ;  /* 0x00000008040073b5 */ /* 0x0087e20008018000 */
[----:B------:R0:W-:Y:S01]  /*e4a0*/  UTMACMDFLUSH ;  /* 0x00000000000079b7 */ /* 0x0001e20000000000 */
[----:B---3--:R-:W-:-:S04]  /*e4b0*/  DEPBAR.LE SB0, 0x1 ;  /* 0x000080400000791a */ /* 0x008fc80000000000 */
.L_x_74:
[----:B------:R-:W-:Y:S05]  /*e4c0*/  BSYNC B0 ;  /* 0x0000000000007941 */ /* 0x000fea0003800000 */
.L_x_73:
        /* <DEDUP_REMOVED lines=17> */
[----:B----4-:R-:W4:Y:S02]  /*e5e0*/  FENCE.VIEW.ASYNC.S ;  /* 0x00000000000073c6 */ /* 0x010f240000000000 */
[----:B----4-:R-:W-:Y:S06]  /*e5f0*/  BAR.SYNC.DEFER_BLOCKING 0x1, 0x80 ;  /* 0x0042000000007b1d */ /* 0x010fec0000010000 */
[----:B------:R-:W-:Y:S05]  /*e600*/  @P1 BRA `(.L_x_76) ;  /* 0x0000000000301947 */ /* 0x000fea0003800000 */
[----:B------:R-:W-:Y:S01]  /*e610*/  S2UR UR12, SR_CTAID.Z ;  /* 0x00000000000c79c3 */ /* 0x000fe20000002700 */
[----:B------:R-:W-:Y:S01]  /*e620*/  R2UR UR8, R16 ;  /* 0x00000000100872ca */ /* 0x000fe200000e0000 */
[----:B------:R-:W-:Y:S01]  /*e630*/  ULDC.64 UR4, c[0x0][0x198] ;  /* 0x0000660000047ab9 */ /* 0x000fe20000000a00 */
[----:B------:R-:W-:Y:S01]  /*e640*/  UMOV UR9, 0xa0 ;  /* 0x000000a000097882 */ /* 0x000fe20000000000 */
[----:B------:R-:W-:Y:S01]  /*e650*/  UIADD3 UR4, UP0, UR4, 0x670, URZ ;  /* 0x0000067004047890 */ /* 0x000fe2000ff1e03f */
[----:B------:R-:W-:-:S03]  /*e660*/  UMOV UR10, UR42 ;  /* 0x0000002a000a7c82 */ /* 0x000fc60008000000 */
[----:B------:R-:W4:Y:S01]  /*e670*/  S2UR UR11, SR_CTAID.Y ;  /* 0x00000000000b79c3 */ /* 0x000f220000002600 */
[----:B------:R-:W-:-:S05]  /*e680*/  UIADD3.X UR5, URZ, UR5, URZ, UP0, !UPT ;  /* 0x000000053f057290 */ /* 0x000fca00087fe43f */
[----:B------:R-:W-:-:S09]  /*e690*/  UIADD3 UR8, UR8, -0x1200, URZ ;  /* 0xffffee0008087890 */ /* 0x000fd2000fffe03f */
[----:B----4-:R4:W-:Y:S01]  /*e6a0*/  UTMASTG.4D [UR8], [UR4] ;  /* 0x00000008040073b5 */ /* 0x0109e20008018000 */
[----:B------:R0:W-:Y:S01]  /*e6b0*/  UTMACMDFLUSH ;  /* 0x00000000000079b7 */ /* 0x0001e20000000000 */
[----:B----4-:R-:W-:-:S04]  /*e6c0*/  DEPBAR.LE SB0, 0x1 ;  /* 0x000080400000791a */ /* 0x010fc80000000000 */
.L_x_76:
[----:B------:R-:W-:Y:S05]  /*e6d0*/  BSYNC B0 ;  /* 0x0000000000007941 */ /* 0x000fea0003800000 */
.L_x_75:
        /* <DEDUP_REMOVED lines=17> */
[----:B-----5:R-:W5:Y:S02]  /*e7f0*/  FENCE.VIEW.ASYNC.S ;  /* 0x00000000000073c6 */ /* 0x020f640000000000 */
[----:B-----5:R-:W-:Y:S06]  /*e800*/  BAR.SYNC.DEFER_BLOCKING 0x1, 0x80 ;  /* 0x0042000000007b1d */ /* 0x020fec0000010000 */
[----:B------:R-:W-:Y:S05]  /*e810*/  @P1 BRA `(.L_x_78) ;  /* 0x0000000000301947 */ /* 0x000fea0003800000 */
[----:B------:R-:W-:Y:S01]  /*e820*/  S2UR UR12, SR_CTAID.Z ;  /* 0x00000000000c79c3 */ /* 0x000fe20000002700 */
[----:B------:R-:W-:Y:S01]  /*e830*/  R2UR UR8, R16 ;  /* 0x00000000100872ca */ /* 0x000fe200000e0000 */
[----:B------:R-:W-:Y:S01]  /*e840*/  ULDC.64 UR4, c[0x0][0x198] ;  /* 0x0000660000047ab9 */ /* 0x000fe20000000a00 */
[----:B------:R-:W-:Y:S01]  /*e850*/  UMOV UR9, 0xc0 ;  /* 0x000000c000097882 */ /* 0x000fe20000000000 */
[----:B------:R-:W-:Y:S01]  /*e860*/  UIADD3 UR4, UP0, UR4, 0x670, URZ ;  /* 0x0000067004047890 */ /* 0x000fe2000ff1e03f */
[----:B------:R-:W-:-:S03]  /*e870*/  UMOV UR10, UR42 ;  /* 0x0000002a000a7c82 */ /* 0x000fc60008000000 */
[----:B------:R-:W5:Y:S01]  /*e880*/  S2UR UR11, SR_CTAID.Y ;  /* 0x00000000000b79c3 */ /* 0x000f620000002600 */
[----:B------:R-:W-:-:S05]  /*e890*/  UIADD3.X UR5, URZ, UR5, URZ, UP0, !UPT ;  /* 0x000000053f057290 */ /* 0x000fca00087fe43f */
[----:B------:R-:W-:-:S09]  /*e8a0*/  UIADD3 UR8, UR8, -0x2200, URZ ;  /* 0xffffde0008087890 */ /* 0x000fd2000fffe03f */
[----:B-----5:R1:W-:Y:S01]  /*e8b0*/  UTMASTG.4D [UR8], [UR4] ;  /* 0x00000008040073b5 */ /* 0x0203e20008018000 */
[----:B------:R0:W-:Y:S01]  /*e8c0*/  UTMACMDFLUSH ;  /* 0x00000000000079b7 */ /* 0x0001e20000000000 */
[----:B-1----:R-:W-:-:S04]  /*e8d0*/  DEPBAR.LE SB0, 0x1 ;  /* 0x000080400000791a */ /* 0x002fc80000000000 */
.L_x_78:
[----:B------:R-:W-:Y:S05]  /*e8e0*/  BSYNC B0 ;  /* 0x0000000000007941 */ /* 0x000fea0003800000 */
.L_x_77:
[----:B------:R-:W-:Y:S06]  /*e8f0*/  BAR.SYNC.DEFER_BLOCKING 0x1, 0x80 ;  /* 0x0042000000007b1d */ /* 0x000fec0000010000 */
[----:B------:R-:W-:Y:S01]  /*e900*/  BSSY B0, `(.L_x_79) ;  /* 0x0000016000007945 */ /* 0x000fe20003800000 */
[----:B------:R1:W-:Y:S04]  /*e910*/  STSM.16.M88.4 [R19+0x1000], R136 ;  /* 0x0010008813007844 */ /* 0x0003e80000000200 */
        /* <DEDUP_REMOVED lines=18> */
[----:B-----5:R1:W-:Y:S02]  /*ea40*/  UTMASTG.4D [UR8], [UR4] ;  /* 0x00000008040073b5 */ /* 0x0203e40008018000 */
[----:B-1----:R0:W-:Y:S02]  /*ea50*/  UTMACMDFLUSH ;  /* 0x00000000000079b7 */ /* 0x0021e40000000000 */
.L_x_80:
[----:B------:R-:W-:Y:S05]  /*ea60*/  BSYNC B0 ;  /* 0x0000000000007941 */ /* 0x000fea0003800000 */
.L_x_79:
[----:B------:R-:W-:Y:S01]  /*ea70*/  R2UR UR4, R2 ;  /* 0x00000000020472ca */ /* 0x000fe200000e0000 */
[----:B------:R-:W-:-:S12]  /*ea80*/  DEPBAR.LE SB0, 0x0 ;  /* 0x000080000000791a */ /* 0x000fd80000000000 */
[----:B------:R-:W-:-:S04]  /*ea90*/  UIADD3 UR4, UR4, -0x1, URZ ;  /* 0xffffffff04047890 */ /* 0x000fc8000fffe03f */
[----:B------:R-:W-:-:S04]  /*eaa0*/  USHF.L.U32 UR4, UR4, 0x3, URZ ;  /* 0x0000000304047899 */ /* 0x000fc8000800063f */
[----:B------:R-:W-:-:S04]  /*eab0*/  ULOP3.LUT UR4, UR4, 0x8, URZ, 0xe2, !UPT ;  /* 0x0000000804047892 */ /* 0x000fc8000f8ee23f */
[----:B------:R-:W-:-:S06]  /*eac0*/  ULOP3.LUT UR4, UR4, 0x18, URZ, 0x3c, !UPT ;  /* 0x0000001804047892 */ /* 0x000fcc000f8e3c3f */
[----:B------:R-:W-:-:S04]  /*ead0*/  MOV R0, UR4 ;  /* 0x0000000400007c02 */ /* 0x000fc80008000f00 */
[----:B------:R-:W-:Y:S01]  /*eae0*/  SYNCS.ARRIVE.TRANS64.A1T0 RZ, [R0+UR61+0x60090], RZ ;  /* 0x060090ff00ff79a7 */ /* 0x000fe2000810003d */
[----:B------:R-:W-:Y:S05]  /*eaf0*/  EXIT ;  /* 0x000000000000794d */ /* 0x000fea0003800000 */
.L_x_6:
[----:B------:R-:W-:-:S08]  /*eb00*/  UISETP.NE.AND UP0, UPT, UR8, 0x1, UPT ;  /* 0x000000010800788c */ /* 0x000fd0000bf05270 */
[----:B------:R-:W1:-:S00]  /*eb10*/  USETMAXREG.DEALLOC.CTAPOOL 0x18 ;  /* 0x00000018000079c8 */ /* 0x000e4000080e0500 */
[----:B------:R-:W-:-:S13]  /*eb20*/  PLOP3.LUT P0, PT, PT, PT, UP0, 0x80, 0x0 ;  /* 0x000000000000781c */ /* 0x000fda0003f0f008 */
[----:B------:R-:W-:Y:S05]  /*eb30*/  @P0 EXIT ;  /* 0x000000000000094d */ /* 0x000fea0003800000 */
[----:B------:R-:W2:Y:S01]  /*eb40*/  S2UR UR11, SR_CTAID.X ;  /* 0x00000000000b79c3 */ /* 0x000ea20000002500 */
[----:B------:R-:W-:Y:S01]  /*eb50*/  ELECT P3, URZ, PT ;  /* 0x00000000003f782f */ /* 0x000fe20003860000 */
[----:B------:R-:W-:Y:S01]  /*eb60*/  BSSY B0, `(.L_x_81) ;  /* 0x000003c000007945 */ /* 0x000fe20003800000 */
[----:B-1----:R-:W-:Y:S02]  /*eb70*/  MOV R2, RZ ;  /* 0x000000ff00027202 */ /* 0x002fe40000000f00 */
[----:B------:R-:W-:Y:S02]  /*eb80*/  MOV R8, RZ ;  /* 0x000000ff00087202 */ /* 0x000fe40000000f00 */
[----:B------:R-:W-:Y:S01]  /*eb90*/  MOV R4, RZ ;  /* 0x000000ff00047202 */ /* 0x000fe20000000f00 */
[----:B------:R-:W1:Y:S08]  /*eba0*/  S2UR UR44, SR_CTAID.Y ;  /* 0x00000000002c79c3 */ /* 0x000e700000002600 */
[----:B------:R-:W3:Y:S01]  /*ebb0*/  S2UR UR45, SR_CTAID.Z ;  /* 0x00000000002d79c3 */ /* 0x000ee20000002700 */
[----:B--2---:R-:W-:Y:S01]  /*ebc0*/  USHF.L.U32 UR11, UR11, 0x7, URZ ;  /* 0x000000070b0b7899 */ /* 0x004fe2000800063f */
[----:B------:R-:W-:Y:S11]  /*ebd0*/  @!P3 BRA `(.L_x_82) ;  /* 0x0000000000d0b947 */ /* 0x000ff60003800000 */
[----:B------:R-:W2:Y:S01]  /*ebe0*/  S2R R4, SR_CgaCtaId ;  /* 0x0000000000047919 */ /* 0x000ea20000008800 */
[----:B------:R-:W-:Y:S02]  /*ebf0*/  MOV R3, 0x400 ;  /* 0x0000040000037802 */ /* 0x000fe40000000f00 */
[----:B------:R-:W-:Y:S02]  /*ec00*/  MOV R5, 0x1 ;  /* 0x0000000100057802 */ /* 0x000fe40000000f00 */
[----:B--2---:R-:W-:Y:S02]  /*ec10*/  LEA R4, R4, R3, 0x18 ;  /* 0x0000000304047211 */ /* 0x004fe400078ec0ff */
[----:B------:R-:W-:-:S04]  /*ec20*/  SHF.L.U32 R3, R5, 0x1f, RZ ;  /* 0x0000001f05037819 */ /* 0x000fc800000006ff */
[----:B------:R-:W2:Y:S02]  /*ec30*/  SYNCS.PHASECHK.TRANS64.TRYWAIT P0, [R4+URZ+0x60060], R3 ;  /* 0x06006003040075a7 */ /* 0x000ea4000800017f */
[----:B--2---:R-:W-:Y:S05]  /*ec40*/  @!P0 BRA `(.L_x_83) ;  /* 0x0000001800888947 */ /* 0x004fea0003800000 */
.L_x_120:
[----:B------:R-:W-:Y:S01]  /*ec50*/  ULOP3.LUT UR4, UR14, 0x2, URZ, 0xfc, !UPT ;  /* 0x000000020e047892 */ /* 0x000fe2000f8efc3f */
[----:B--2---:R-:W-:-:S03]  /*ec60*/  @P2 MOV R3, 0x8000 ;  /* 0x0000800000032802 */ /* 0x004fc60000000f00 */
[----:B------:R-:W-:Y:S01]  /*ec70*/  UPRMT UR4, UR4, 0x9910, URZ ;  /* 0x0000991004047896 */ /* 0x000fe2000800003f */
[----:B------:R2:W-:Y:S03]  /*ec80*/  @P2 SYNCS.ARRIVE.TRANS64 RZ, [R4+URZ+0x60050], R3 ;  /* 0x0600500304ff29a7 */ /* 0x0005e6000800003f */
[----:B------:R-:W-:-:S06]  /*ec90*/  UISETP.NE.AND UP0, UPT, UR4, 0x2, UPT ;  /* 0x000000020400788c */ /* 0x000fcc000bf05270 */
[----:B------:R-:W-:-:S13]  /*eca0*/  PLOP3.LUT P0, PT, PT, PT, UP0, 0x80, 0x0 ;  /* 0x000000000000781c */ /* 0x000fda0003f0f008 */
[----:B--2---:R-:W-:Y:S05]  /*ecb0*/  @P0 BRA `(.L_x_84) ;  /* 0x0000000000040947 */ /* 0x004fea0003800000 */
[----:B-1-3--:R-:W-:Y:S01]  /*ecc0*/  BPT.TRAP 0x1 ;  /* 0x000000040000795c */ /* 0x00afe20000300000 */
.L_x_84:
[----:B------:R-:W-:-:S04]  /*ecd0*/  LOP3.LUT P0, RZ, R0, 0x1f, RZ, 0xc0, !PT ;  /* 0x0000001f00ff7812 */ /* 0x000fc8000780c0ff */
[----:B------:R-:W-:-:S13]  /*ece0*/  PLOP3.LUT P0, PT, P0, P2, PT, 0x2a, 0x0 ;  /* 0x000000000000781c */ /* 0x000fda0000704572 */
[----:B------:R-:W-:Y:S05]  /*ecf0*/  @P0 BRA `(.L_x_85) ;  /* 0x0000000000040947 */ /* 0x000fea0003800000 */
[----:B-1-3--:R-:W-:Y:S01]  /*ed00*/  BPT.TRAP 0x1 ;  /* 0x000000040000795c */ /* 0x00afe20000300000 */
.L_x_85:
[----:B------:R-:W-:Y:S01]  /*ed10*/  R2UR UR8, R4 ;  /* 0x00000000040872ca */ /* 0x000fe200000e0000 */
[----:B------:R-:W-:Y:S01]  /*ed20*/  ULDC.64 UR4, c[0x0][0x198] ;  /* 0x0000660000047ab9 */ /* 0x000fe20000000a00 */
[----:B------:R-:W-:Y:S01]  /*ed30*/  UMOV UR6, 0x0 ;  /* 0x0000000000067882 */ /* 0x000fe20000000000 */
[----:B------:R-:W-:Y:S01]  /*ed40*/  UIADD3 UR4, UP0, UR4, 0xf0, URZ ;  /* 0x000000f004047890 */ /* 0x000fe2000ff1e03f */
[----:B------:R-:W-:Y:S01]  /*ed50*/  MOV R8, 0x40 ;  /* 0x0000004000087802 */ /* 0x000fe20000000f00 */
[----:B------:R-:W-:Y:S01]  /*ed60*/  UMOV UR7, 0x10000000 ;  /* 0x1000000000077882 */ /* 0x000fe20000000000 */
[----:B------:R-:W-:Y:S01]  /*ed70*/  UMOV UR10, URZ ;  /* 0x0000003f000a7c82 */ /* 0x000fe20008000000 */
[----:B------:R-:W-:Y:S01]  /*ed80*/  UIADD3.X UR5, URZ, UR5, URZ, UP0, !UPT ;  /* 0x000000053f057290 */ /* 0x000fe200087fe43f */
[----:B------:R-:W-:Y:S01]  /*ed90*/  MOV R4, 0x1 ;  /* 0x0000000100047802 */ /* 0x000fe20000000f00 */
[----:B-1----:R-:W-:Y:S01]  /*eda0*/  UMOV UR12, UR44 ;  /* 0x0000002c000c7c82 */ /* 0x002fe20008000000 */
[----:B---3--:R-:W-:Y:S01]  /*edb0*/  UMOV UR13, UR45 ;  /* 0x0000002d000d7c82 */ /* 0x008fe20008000000 */
[----:B------:R-:W-:Y:S01]  /*edc0*/  UMOV UR26, 0x40 ;  /* 0x00000040001a7882 */ /* 0x000fe20000000000 */
[----:B------:R-:W-:Y:S01]  /*edd0*/  UMOV UR27, UR11 ;  /* 0x0000000b001b7c82 */ /* 0x000fe20008000000 */
[----:B------:R-:W-:-:S02]  /*ede0*/  UIADD3 UR9, UR8, 0x60050, URZ ;  /* 0x0006005008097890 */ /* 0x000fc4000fffe03f */
[----:B------:R-:W-:Y:S02]  /*edf0*/  UIADD3 UR24, UR8, 0x2000, URZ ;  /* 0x0000200008187890 */ /* 0x000fe4000fffe03f */
[----:B------:R-:W-:Y:S02]  /*ee00*/  UIADD3 UR16, UR8, 0x4000, URZ ;  /* 0x0000400008107890 */ /* 0x000fe4000fffe03f */
[----:B------:R-:W-:Y:S01]  /*ee10*/  UIADD3 UR40, UR8, 0x6000, URZ ;  /* 0x0000600008287890 */ /* 0x000fe2000fffe03f */
[----:B------:R-:W-:Y:S01]  /*ee20*/  UMOV UR28, UR44 ;  /* 0x0000002c001c7c82 */ /* 0x000fe20008000000 */
[----:B------:R-:W-:Y:S01]  /*ee30*/  UMOV UR29, UR45 ;  /* 0x0000002d001d7c82 */ /* 0x000fe20008000000 */
[----:B------:R-:W-:Y:S01]  /*ee40*/  UMOV UR25, UR9 ;  /* 0x0000000900197c82 */ /* 0x000fe20008000000 */
[----:B------:R-:W-:Y:S01]  /*ee50*/  UMOV UR18, 0x80 ;  /* 0x0000008000127882 */ /* 0x000fe20000000000 */
[----:B------:R-:W-:Y:S01]  /*ee60*/  UMOV UR19, UR11 ;  /* 0x0000000b00137c82 */ /* 0x000fe20008000000 */
[----:B------:R-:W-:Y:S01]  /*ee70*/  UMOV UR20, UR44 ;  /* 0x0000002c00147c82 */ /* 0x000fe20008000000 */
[----:B------:R2:W-:Y:S01]  /*ee80*/  UTMALDG.4D [UR8], [UR4], desc[UR6] ;  /* 0x00000608040075b4 */ /* 0x0005e20008019000 */
[----:B------:R-:W-:Y:S01]  /*ee90*/  UMOV UR21, UR45 ;  /* 0x0000002d00157c82 */ /* 0x000fe20008000000 */
[----:B------:R-:W-:Y:S01]  /*eea0*/  UMOV UR17, UR9 ;  /* 0x0000000900117c82 */ /* 0x000fe20008000000 */
[----:B------:R-:W-:Y:S01]  /*eeb0*/  UMOV UR42, 0xc0 ;  /* 0x000000c0002a7882 */ /* 0x000fe20000000000 */
[----:B------:R-:W-:Y:S01]  /*eec0*/  UMOV UR43, UR11 ;  /* 0x0000000b002b7c82 */ /* 0x000fe20008000000 */
[----:B------:R-:W-:Y:S01]  /*eed0*/  UMOV UR41, UR9 ;  /* 0x0000000900297c82 */ /* 0x000fe20008000000 */
[----:B------:R2:W-:Y:S01]  /*eee0*/  UTMALDG.4D [UR24], [UR4], desc[UR6] ;  /* 0x00000618040075b4 */ /* 0x0005e20008019000 */
[----:B------:R2:W-:Y:S01]  /*eef0*/  UTMALDG.4D [UR16], [UR4], desc[UR6] ;  /* 0x00000610040075b4 */ /* 0x0005e20008019000 */
[----:B------:R2:W-:Y:S02]  /*ef00*/  UTMALDG.4D [UR40], [UR4], desc[UR6] ;  /* 0x00000628040075b4 */ /* 0x0005e40008019000 */
[----:B--2---:R-:W-:Y:S01]  /*ef10*/  NOP ;  /* 0x0000000000007918 */ /* 0x004fe20000000000 */
.L_x_82:
[----:B-1-3--:R-:W-:Y:S05]  /*ef20*/  BSYNC B0 ;  /* 0x0000000000007941 */ /* 0x00afea0003800000 */
.L_x_81:
[----:B------:R-:W1:Y:S01]  /*ef30*/  LDC R3, c[0x0][0x28c] ;  /* 0x0000a300ff037b82 */ /* 0x000e620000000800 */
[----:B------:R-:W-:Y:S01]  /*ef40*/  BSSY B0, `(.L_x_86) ;  /* 0x0000038000007945 */ /* 0x000fe20003800000 */
[----:B-1----:R-:W-:-:S13]  /*ef50*/  ISETP.GT.AND P4, PT, R3, RZ, P3 ;  /* 0x000000ff0300720c */ /* 0x002fda0001f84270 */
[----:B------:R-:W-:Y:S05]  /*ef60*/  @!P4 BRA `(.L_x_87) ;  /* 0x0000000000d4c947 */ /* 0x000fea0003800000 */
[----:B------:R-:W1:Y:S01]  /*ef70*/  S2R R5, SR_CgaCtaId ;  /* 0x0000000000057919 */ /* 0x000e620000008800 */
[----:B------:R-:W-:-:S04]  /*ef80*/  MOV R2, 0x400 ;  /* 0x0000040000027802 */ /* 0x000fc80000000f00 */
[----:B-1----:R-:W-:Y:S02]  /*ef90*/  LEA R5, R5, R2, 0x18 ;  /* 0x0000000205057211 */ /* 0x002fe400078ec0ff */
[----:B------:R-:W-:-:S04]  /*efa0*/  MOV R2, 0x1 ;  /* 0x0000000100027802 */ /* 0x000fc80000000f00 */
[----:B------:R-:W-:-:S04]  /*efb0*/  SHF.L.U32 R2, R2, 0x1f, RZ ;  /* 0x0000001f02027819 */ /* 0x000fc800000006ff */
[----:B------:R-:W1:Y:S02]  /*efc0*/  SYNCS.PHASECHK.TRANS64.TRYWAIT P0, [R5+URZ+0x60028], R2 ;  /* 0x06002802050075a7 */ /* 0x000e64000800017f */
[----:B-1----:R-:W-:Y:S05]  /*efd0*/  @!P0 BRA `(.L_x_88) ;  /* 0x0000001400b88947 */ /* 0x002fea0003800000 */
.L_x_121:
[----:B------:R-:W-:Y:S01]  /*efe0*/  ULOP3.LUT UR4, UR14, 0x2, URZ, 0xfc, !UPT ;  /* 0x000000020e047892 */ /* 0x000fe2000f8efc3f */
[----:B-1----:R-:W-:-:S03]  /*eff0*/  @P2 MOV R2, 0x10000 ;  /* 0x0001000000022802 */ /* 0x002fc60000000f00 */
[----:B------:R-:W-:Y:S01]  /*f000*/  UPRMT UR4, UR4, 0x9910, URZ ;  /* 0x0000991004047896 */ /* 0x000fe2000800003f */
[----:B------:R1:W-:Y:S03]  /*f010*/  @P2 SYNCS.ARRIVE.TRANS64 RZ, [R5+URZ+0x60000], R2 ;  /* 0x0600000205ff29a7 */ /* 0x0003e6000800003f */
[----:B------:R-:W-:-:S06]  /*f020*/  UISETP.NE.AND UP0, UPT, UR4, 0x2, UPT ;  /* 0x000000020400788c */ /* 0x000fcc000bf05270 */
[----:B------:R-:W-:-:S13]  /*f030*/  PLOP3.LUT P0, PT, PT, PT, UP0, 0x80, 0x0 ;  /* 0x000000000000781c */ /* 0x000fda0003f0f008 */
[----:B-1----:R-:W-:Y:S05]  /*f040*/  @P0 BRA `(.L_x_89) ;  /* 0x0000000000040947 */ /* 0x002fea0003800000 */
[----:B------:R-:W-:Y:S01]  /*f050*/  BPT.TRAP 0x1 ;  /* 0x000000040000795c */ /* 0x000fe20000300000 */
.L_x_89:
[----:B------:R-:W-:-:S04]  /*f060*/  LOP3.LUT P0, RZ, R0, 0x1f, RZ, 0xc0, !PT ;  /* 0x0000001f00ff7812 */ /* 0x000fc8000780c0ff */
[----:B------:R-:W-:-:S13]  /*f070*/  PLOP3.LUT P0, PT, P0, P2, PT, 0x2a, 0x0 ;  /* 0x000000000000781c */ /* 0x000fda0000704572 */
[----:B------:R-:W-:Y:S05]  /*f080*/  @P0 BRA `(.L_x_90) ;  /* 0x0000000000040947 */ /* 0x000fea0003800000 */
[----:B------:R-:W-:Y:S01]  /*f090*/  BPT.TRAP 0x1 ;  /* 0x000000040000795c */ /* 0x000fe20000300000 */
.L_x_90:
[----:B------:R-:W-:Y:S01]  /*f0a0*/  R2UR UR40, R5 ;  /* 0x00000000052872ca */ /* 0x000fe200000e0000 */
[----:B------:R-:W-:Y:S01]  /*f0b0*/  ULDC.64 UR4, c[0x0][0x198] ;  /* 0x0000660000047ab9 */ /* 0x000fe20000000a00 */
[----:B------:R-:W-:Y:S01]  /*f0c0*/  UMOV UR19, URZ ;  /* 0x0000003f00137c82 */ /* 0x000fe20008000000 */
[----:B------:R-:W-:Y:S01]  /*f0d0*/  UIADD3 UR4, UP0, UR4, 0x1f0, URZ ;  /* 0x000001f004047890 */ /* 0x000fe2000ff1e03f */
[----:B------:R-:W-:Y:S01]  /*f0e0*/  MOV R2, 0x1 ;  /* 0x0000000100027802 */ /* 0x000fe20000000f00 */
[----:B------:R-:W-:Y:S01]  /*f0f0*/  UMOV UR6, 0x0 ;  /* 0x0000000000067882 */ /* 0x000fe20000000000 */
[----:B------:R-:W-:Y:S01]  /*f100*/  UMOV UR7, 0x10000000 ;  /* 0x1000000000077882 */ /* 0x000fe20000000000 */
[----:B------:R-:W-:Y:S01]  /*f110*/  UIADD3.X UR5, URZ, UR5, URZ, UP0, !UPT ;  /* 0x000000053f057290 */ /* 0x000fe200087fe43f */
[----:B------:R-:W-:Y:S01]  /*f120*/  UMOV UR18, URZ ;  /* 0x0000003f00127c82 */ /* 0x000fe20008000000 */
[----:B------:R-:W-:Y:S01]  /*f130*/  UMOV UR20, UR44 ;  /* 0x0000002c00147c82 */ /* 0x000fe20008000000 */
[----:B------:R-:W-:Y:S01]  /*f140*/  UMOV UR21, UR45 ;  /* 0x0000002d00157c82 */ /* 0x000fe20008000000 */
[----:B------:R-:W-:-:S02]  /*f150*/  UMOV UR34, 0x40 ;  /* 0x0000004000227882 */ /* 0x000fc40000000000 */
[----:B------:R-:W-:Y:S02]  /*f160*/  UIADD3 UR16, UR40, 0x10000, URZ ;  /* 0x0001000028107890 */ /* 0x000fe4000fffe03f */
[----:B------:R-:W-:Y:S02]  /*f170*/  UIADD3 UR17, UR40, 0x60000, URZ ;  /* 0x0006000028117890 */ /* 0x000fe4000fffe03f */
[----:B------:R-:W-:Y:S02]  /*f180*/  UIADD3 UR32, UR40, 0x14000, URZ ;  /* 0x0001400028207890 */ /* 0x000fe4000fffe03f */
[----:B------:R-:W-:Y:S02]  /*f190*/  UIADD3 UR24, UR40, 0x18000, URZ ;  /* 0x0001800028187890 */ /* 0x000fe4000fffe03f */
[----:B------:R-:W-:Y:S01]  /*f1a0*/  UIADD3 UR40, UR40, 0x1c000, URZ ;  /* 0x0001c00028287890 */ /* 0x000fe2000fffe03f */
[----:B------:R-:W-:Y:S01]  /*f1b0*/  UMOV UR36, UR44 ;  /* 0x0000002c00247c82 */ /* 0x000fe20008000000 */
        /* <DEDUP_REMOVED lines=15> */
[----:B-1----:R-:W-:Y:S01]  /*f2b0*/  NOP ;  /* 0x0000000000007918 */ /* 0x002fe20000000000 */
.L_x_87:
[----:B------:R-:W-:Y:S05]  /*f2c0*/  BSYNC B0 ;  /* 0x0000000000007941 */ /* 0x000fea0003800000 */
.L_x_86:
[----:B------:R-:W-:Y:S04]  /*f2d0*/  BSSY B0, `(.L_x_91) ;  /* 0x000003a000007945 */ /* 0x000fe80003800000 */
[----:B------:R-:W-:Y:S05]  /*f2e0*/  @!P3 BRA `(.L_x_92) ;  /* 0x0000000000e0b947 */ /* 0x000fea0003800000 */
[----:B------:R-:W1:Y:S01]  /*f2f0*/  S2R R6, SR_CgaCtaId ;  /* 0x0000000000067919 */ /* 0x000e620000008800 */
[----:B------:R-:W-:-:S04]  /*f300*/  MOV R5, 0x400 ;  /* 0x0000040000057802 */ /* 0x000fc80000000f00 */
[----:B-1----:R-:W-:Y:S02]  /*f310*/  LEA R7, R6, R5, 0x18 ;  /* 0x0000000506077211 */ /* 0x002fe400078ec0ff */
[----:B------:R-:W-:Y:S02]  /*f320*/  MOV R6, 0x1 ;  /* 0x0000000100067802 */ /* 0x000fe40000000f00 */
[----:B------:R-:W-:Y:S02]  /*f330*/  LEA R5, R4, R7, 0x3 ;  /* 0x0000000704057211 */ /* 0x000fe400078e18ff */
[----:B------:R-:W-:-:S04]  /*f340*/  SHF.L.U32 R6, R6, 0x1f, RZ ;  /* 0x0000001f06067819 */ /* 0x000fc800000006ff */
[----:B------:R-:W1:Y:S02]  /*f350*/  SYNCS.PHASECHK.TRANS64.TRYWAIT P0, [R5+URZ+0x60060], R6 ;  /* 0x06006006050075a7 */ /* 0x000e64000800017f */
[----:B-1----:R-:W-:Y:S05]  /*f360*/  @!P0 BRA `(.L_x_93) ;  /* 0x0000001000e88947 */ /* 0x002fea0003800000 */
.L_x_122:
        /* <DEDUP_REMOVED lines=8> */
.L_x_94:
[----:B------:R-:W-:-:S04]  /*f3f0*/  LOP3.LUT P0, RZ, R0, 0x1f, RZ, 0xc0, !PT ;  /* 0x0000001f00ff7812 */ /* 0x000fc8000780c0ff */
[----:B------:R-:W-:-:S13]  /*f400*/  PLOP3.LUT P0, PT, P0, P2, PT, 0x2a, 0x0 ;  /* 0x000000000000781c */ /* 0x000fda0000704572 */
[----:B------:R-:W-:Y:S05]  /*f410*/  @P0 BRA `(.L_x_95) ;  /* 0x0000000000040947 */ /* 0x000fea0003800000 */
[----:B------:R-:W-:Y:S01]  /*f420*/  BPT.TRAP 0x1 ;  /* 0x000000040000795c */ /* 0x000fe20000300000 */
.L_x_95:
[----:B------:R-:W-:Y:S01]  /*f430*/  R2UR UR32, R4 ;  /* 0x00000000042072ca */ /* 0x000fe200000e0000 */
[----:B------:R-:W-:Y:S01]  /*f440*/  ULDC.64 UR8, c[0x0][0x198] ;  /* 0x0000660000087ab9 */ /* 0x000fe20000000a00 */
[----:B------:R-:W-:Y:S01]  /*f450*/  R2UR UR5, R7 ;  /* 0x00000000070572ca */ /* 0x000fe200000e0000 */
[----:B------:R-:W-:Y:S01]  /*f460*/  UIADD3 UR4, UP0, UR8, 0xf0, URZ ;  /* 0x000000f008047890 */ /* 0x000fe2000ff1e03f */
[----:B------:R-:W-:Y:S01]  /*f470*/  R2UR UR33, R5 ;  /* 0x00000000052172ca */ /* 0x000fe200000e0000 */
[----:B------:R-:W-:Y:S01]  /*f480*/  UMOV UR6, 0x0 ;  /* 0x0000000000067882 */ /* 0x000fe20000000000 */
[----:B------:R-:W-:Y:S01]  /*f490*/  R2UR UR35, R8 ;  /* 0x00000000082372ca */ /* 0x000fe200000e0000 */
[----:B------:R-:W-:Y:S01]  /*f4a0*/  UMOV UR7, 0x10000000 ;  /* 0x1000000000077882 */ /* 0x000fe20000000000 */
[----:B------:R-:W-:Y:S01]  /*f4b0*/  UMOV UR34, URZ ;  /* 0x0000003f00227c82 */ /* 0x000fe20008000000 */
[----:B------:R-:W-:Y:S01]  /*f4c0*/  UMOV UR36, UR44 ;  /* 0x0000002c00247c82 */ /* 0x000fe20008000000 */
[----:B------:R-:W-:Y:S01]  /*f4d0*/  UMOV UR37, UR45 ;  /* 0x0000002d00257c82 */ /* 0x000fe20008000000 */
[----:B------:R-:W-:Y:S01]  /*f4e0*/  UMOV UR42, 0x40 ;  /* 0x00000040002a7882 */ /* 0x000fe20000000000 */
[----:B------:R-:W-:Y:S01]  /*f4f0*/  UMOV UR26, 0x80 ;  /* 0x00000080001a7882 */ /* 0x000fe20000000000 */
[----:B------:R-:W-:Y:S01]  /*f500*/  UMOV UR28, UR44 ;  /* 0x0000002c001c7c82 */ /* 0x000fe20008000000 */
[----:B------:R-:W-:Y:S01]  /*f510*/  UMOV UR29, UR45 ;  /* 0x0000002d001d7c82 */ /* 0x000fe20008000000 */
[----:B------:R-:W-:-:S02]  /*f520*/  ULEA UR32, UR32, UR5, 0xf ;  /* 0x0000000520207291 */ /* 0x000fc4000f8e783f */
[----:B------:R-:W-:Y:S02]  /*f530*/  UIADD3 UR33, UR33, 0x60050, URZ ;  /* 0x0006005021217890 */ /* 0x000fe4000fffe03f */
[----:B------:R-:W-:Y:S02]  /*f540*/  UIADD3 UR35, UR11, UR35, URZ ;  /* 0x000000230b237290 */ /* 0x000fe4000fffe03f */
[----:B------:R-:W-:Y:S02]  /*f550*/  UIADD3.X UR5, URZ, UR9, URZ, UP0, !UPT ;  /* 0x000000093f057290 */ /* 0x000fe400087fe43f */
[----:B------:R-:W-:Y:S02]  /*f560*/  UIADD3 UR40, UR32, 0x2000, URZ ;  /* 0x0000200020287890 */ /* 0x000fe4000fffe03f */
[----:B------:R-:W-:Y:S02]  /*f570*/  UIADD3 UR24, UR32, 0x4000, URZ ;  /* 0x0000400020187890 */ /* 0x000fe4000fffe03f */
[----:B------:R-:W-:Y:S01]  /*f580*/  UIADD3 UR16, UR32, 0x6000, URZ ;  /* 0x0000600020107890 */ /* 0x000fe2000fffe03f */
        /* <DEDUP_REMOVED lines=8> */
[----:B------:R-:W-:Y:S01]  /*f610*/  UMOV UR17, UR33 ;  /* 0x0000002100117c82 */ /* 0x000fe20008000000 */
[----:B------:R-:W-:Y:S01]  /*f620*/  UMOV UR19, UR35 ;  /* 0x0000002300137c82 */ /* 0x000fe20008000000 */
[----:B------:R1:W-:Y:S01]  /*f630*/  UTMALDG.4D [UR40], [UR4], desc[UR6] ;  /* 0x00000628040075b4 */ /* 0x0003e20008019000 */
[----:B------:R1:W-:Y:S01]  /*f640*/  UTMALDG.4D [UR24], [UR4], desc[UR6] ;  /* 0x00000618040075b4 */ /* 0x0003e20008019000 */
[----:B------:R1:W-:Y:S02]  /*f650*/  UTMALDG.4D [UR16], [UR4], desc[UR6] ;  /* 0x00000610040075b4 */ /* 0x0003e40008019000 */
[----:B-1----:R-:W-:Y:S01]  /*f660*/  NOP ;  /* 0x0000000000007918 */ /* 0x002fe20000000000 */
.L_x_92:
[----:B------:R-:W-:Y:S05]  /*f670*/  BSYNC B0 ;  /* 0x0000000000007941 */ /* 0x000fea0003800000 */
.L_x_91:
[----:B------:R-:W-:Y:S01]  /*f680*/  BSSY B0, `(.L_x_96) ;  /* 0x000003c000007945 */ /* 0x000fe20003800000 */
[----:B------:R-:W-:-:S03]  /*f690*/  MOV R8, RZ ;  /* 0x000000ff00087202 */ /* 0x000fc60000000f00 */
[----:B------:R-:W-:Y:S05]  /*f6a0*/  @!P4 BRA `(.L_x_97) ;  /* 0x0000000000e4c947 */ /* 0x000fea0003800000 */
[----:B------:R-:W1:Y:S01]  /*f6b0*/  S2R R5, SR_CgaCtaId ;  /* 0x0000000000057919 */ /* 0x000e620000008800 */
[----:B------:R-:W-:Y:S02]  /*f6c0*/  MOV R4, 0x400 ;  /* 0x0000040000047802 */ /* 0x000fe40000000f00 */
[----:B------:R-:W-:-:S04]  /*f6d0*/  MOV R7, 0x1 ;  /* 0x0000000100077802 */ /* 0x000fc80000000f00 */
[----:B------:R-:W-:Y:S02]  /*f6e0*/  SHF.L.U32 R7, R7, 0x1f, RZ ;  /* 0x0000001f07077819 */ /* 0x000fe400000006ff */
[----:B-1----:R-:W-:-:S04]  /*f6f0*/  LEA R5, R5, R4, 0x18 ;  /* 0x0000000405057211 */ /* 0x002fc800078ec0ff */
[----:B------:R-:W-:-:S04]  /*f700*/  LEA R4, R2, R5, 0x3 ;  /* 0x0000000502047211 */ /* 0x000fc800078e18ff */
[----:B------:R-:W1:Y:S02]  /*f710*/  SYNCS.PHASECHK.TRANS64.TRYWAIT P0, [R4+URZ+0x60028], R7 ;  /* 0x06002807040075a7 */ /* 0x000e64000800017f */
[----:B-1----:R-:W-:Y:S05]  /*f720*/  @!P0 BRA `(.L_x_98) ;  /* 0x00000010000c8947 */ /* 0x002fea0003800000 */
.L_x_123:
        /* <DEDUP_REMOVED lines=8> */
.L_x_99:
[----:B------:R-:W-:-:S04]  /*f7b0*/  LOP3.LUT P0, RZ, R0, 0x1f, RZ, 0xc0, !PT ;  /* 0x0000001f00ff7812 */ /* 0x000fc8000780c0ff */
[----:B------:R-:W-:-:S13]  /*f7c0*/  PLOP3.LUT P0, PT, P0, P2, PT, 0x2a, 0x0 ;  /* 0x000000000000781c */ /* 0x000fda0000704572 */
[----:B------:R-:W-:Y:S05]  /*f7d0*/  @P0 BRA `(.L_x_100) ;  /* 0x0000000000040947 */ /* 0x000fea0003800000 */
[----:B------:R-:W-:Y:S01]  /*f7e0*/  BPT.TRAP 0x1 ;  /* 0x000000040000795c */ /* 0x000fe20000300000 */
.L_x_100:
[----:B------:R-:W-:Y:S01]  /*f7f0*/  LEA R5, R2, R5, 0x10 ;  /* 0x0000000502057211 */ /* 0x000fe200078e80ff */
[----:B------:R-:W-:Y:S01]  /*f800*/  ULDC.64 UR4, c[0x0][0x198] ;  /* 0x0000660000047ab9 */ /* 0x000fe20000000a00 */
[----:B------:R-:W-:Y:S01]  /*f810*/  R2UR UR33, R4 ;  /* 0x00000000042172ca */ /* 0x000fe200000e0000 */
[----:B------:R-:W-:Y:S01]  /*f820*/  UIADD3 UR4, UP0, UR4, 0x2f0, URZ ;  /* 0x000002f004047890 */ /* 0x000fe2000ff1e03f */
[----:B------:R-:W-:Y:S01]  /*f830*/  R2UR UR16, R5 ;  /* 0x00000000051072ca */ /* 0x000fe200000e0000 */
[----:B------:R-:W-:Y:S01]  /*f840*/  UMOV UR35, URZ ;  /* 0x0000003f00237c82 */ /* 0x000fe20008000000 */
[----:B------:R-:W-:Y:S01]  /*f850*/  UMOV UR6, 0x0 ;  /* 0x0000000000067882 */ /* 0x000fe20000000000 */
[----:B------:R-:W-:Y:S01]  /*f860*/  UIADD3.X UR5, URZ, UR5, URZ, UP0, !UPT ;  /* 0x000000053f057290 */ /* 0x000fe200087fe43f */
[----:B------:R-:W-:Y:S01]  /*f870*/  IADD3 R2, R2, 0x1, RZ ;  /* 0x0000000102027810 */ /* 0x000fe20007ffe0ff */
[----:B------:R-:W-:Y:S01]  /*f880*/  UMOV UR7, 0x10000000 ;  /* 0x1000000000077882 */ /* 0x000fe20000000000 */
[----:B------:R-:W-:Y:S01]  /*f890*/  UMOV UR34, URZ ;  /* 0x0000003f00227c82 */ /* 0x000fe20008000000 */
[----:B------:R-:W-:Y:S01]  /*f8a0*/  UMOV UR36, UR44 ;  /* 0x0000002c00247c82 */ /* 0x000fe20008000000 */
[----:B------:R-:W-:Y:S01]  /*f8b0*/  UMOV UR37, UR45 ;  /* 0x0000002d00257c82 */ /* 0x000fe20008000000 */
[----:B------:R-:W-:Y:S01]  /*f8c0*/  UMOV UR42, 0x40 ;  /* 0x00000040002a7882 */ /* 0x000fe20000000000 */
[----:B------:R-:W-:Y:S01]  /*f8d0*/  UMOV UR43, UR35 ;  /* 0x00000023002b7c82 */ /* 0x000fe20008000000 */
[----:B------:R-:W-:Y:S01]  /*f8e0*/  UIADD3 UR33, UR33, 0x60000, URZ ;  /* 0x0006000021217890 */ /* 0x000fe2000fffe03f */
[----:B------:R-:W-:Y:S01]  /*f8f0*/  MOV R8, 0x1 ;  /* 0x0000000100087802 */ /* 0x000fe20000000f00 */
[----:B------:R-:W-:-:S02]  /*f900*/  UIADD3 UR32, UR16, 0x10000, URZ ;  /* 0x0001000010207890 */ /* 0x000fc4000fffe03f */
[----:B------:R-:W-:Y:S02]  /*f910*/  UIADD3 UR40, UR16, 0x14000, URZ ;  /* 0x0001400010287890 */ /* 0x000fe4000fffe03f */
[----:B------:R-:W-:Y:S02]  /*f920*/  UIADD3 UR24, UR16, 0x18000, URZ ;  /* 0x0001800010187890 */ /* 0x000fe4000fffe03f */
[----:B------:R-:W-:Y:S01]  /*f930*/  UIADD3 UR16, UR16, 0x1c000, URZ ;  /* 0x0001c00010107890 */ /* 0x000fe2000fffe03f */
        /* <DEDUP_REMOVED lines=16> */
.L_x_97:
[----:B------:R-:W-:Y:S05]  /*fa40*/  BSYNC B0 ;  /* 0x0000000000007941 */ /* 0x000fea0003800000 */
.L_x_96:
[----:B------:R-:W-:-:S13]  /*fa50*/  ISETP.GE.AND P0, PT, R3, 0x81, PT ;  /* 0x000000810300780c */ /* 0x000fda0003f06270 */
[----:B------:R-:W-:Y:S05]  /*fa60*/  @!P0 EXIT ;  /* 0x000000000000894d */ /* 0x000fea0003800000 */
[----:B------:R-:W-:Y:S01]  /*fa70*/  IADD3 R3, R3, 0x7f, RZ ;  /* 0x0000007f03037810 */ /* 0x000fe20007ffe0ff */
[----:B------:R-:W-:Y:S01]  /*fa80*/  BSSY B0, `(.L_x_101) ;  /* 0x0000085000007945 */ /* 0x000fe20003800000 */
[----:B------:R-:W-:Y:S02]  /*fa90*/  LOP3.LUT P0, RZ, R0, 0x1f, RZ, 0xc0, !PT ;  /* 0x0000001f00ff7812 */ /* 0x000fe4000780c0ff */
[----:B------:R-:W-:Y:S02]  /*faa0*/  SHF.R.S32.HI R0, RZ, 0x1f, R3 ;  /* 0x0000001fff007819 */ /* 0x000fe40000011403 */
[----:B------:R-:W-:Y:S02]  /*fab0*/  PLOP3.LUT P0, PT, P0, P2, PT, 0x2a, 0x0 ;  /* 0x000000000000781c */ /* 0x000fe40000704572 */
[----:B------:R-:W-:Y:S02]  /*fac0*/  LEA.HI R0, R0, R3, RZ, 0x7 ;  /* 0x0000000300007211 */ /* 0x000fe400078f38ff */
[----:B------:R-:W-:-:S02]  /*fad0*/  MOV R3, UR14 ;  /* 0x0000000e00037c02 */ /* 0x000fc40008000f00 */
[----:B------:R-:W-:Y:S02]  /*fae0*/  SHF.R.S32.HI R4, RZ, 0x7, R0 ;  /* 0x00000007ff047819 */ /* 0x000fe40000011400 */
[----:B------:R-:W-:Y:S02]  /*faf0*/  LOP3.LUT R0, R3, 0x2, RZ, 0xfc, !PT ;  /* 0x0000000203007812 */ /* 0x000fe400078efcff */
[----:B------:R-:W-:Y:S02]  /*fb00*/  SHF.L.U32 R4, R4, 0x1, RZ ;  /* 0x0000000104047819 */ /* 0x000fe400000006ff */
[----:B------:R-:W-:-:S07]  /*fb10*/  MOV R3, 0x1 ;  /* 0x0000000100037802 */ /* 0x000fce0000000f00 */
.L_x_112:
[----:B------:R-:W-:Y:S04]  /*fb20*/  BSSY B1, `(.L_x_102) ;  /* 0x000003a000017945 */ /* 0x000fe80003800000 */
[----:B------:R-:W-:Y:S05]  /*fb30*/  @!P3 BRA `(.L_x_103) ;  /* 0x0000000000e0b947 */ /* 0x000fea0003800000 */
[----:B------:R-:W1:Y:S01]  /*fb40*/  S2R R6, SR_CgaCtaId ;  /* 0x0000000000067919 */ /* 0x000e620000008800 */
[----:B------:R-:W-:-:S04]  /*fb50*/  MOV R5, 0x400 ;  /* 0x0000040000057802 */ /* 0x000fc80000000f00 */
[----:B-1----:R-:W-:Y:S02]  /*fb60*/  LEA R7, R6, R5, 0x18 ;  /* 0x0000000506077211 */ /* 0x002fe400078ec0ff */
[----:B------:R-:W-:Y:S02]  /*fb70*/  SHF.L.U32 R5, R3, 0x1f, RZ ;  /* 0x0000001f03057819 */ /* 0x000fe400000006ff */
[----:B------:R-:W-:-:S04]  /*fb80*/  LEA R6, R2, R7, 0x3 ;  /* 0x0000000702067211 */ /* 0x000fc800078e18ff */
[----:B------:R-:W1:Y:S02]  /*fb90*/  SYNCS.PHASECHK.TRANS64.TRYWAIT P4, [R6+URZ+0x60028], R5 ;  /* 0x06002805060075a7 */ /* 0x000e64000808017f */
[----:B-1----:R-:W-:Y:S05]  /*fba0*/  @!P4 BRA `(.L_x_104) ;  /* 0x0000000c0000c947 */ /* 0x002fea0003800000 */
.L_x_124:
[----:B-1----:R-:W-:-:S04]  /*fbb0*/  @P2 MOV R5, 0x10000 ;  /* 0x0001000000052802 */ /* 0x002fc80000000f00 */
[----:B------:R1:W-:Y:S02]  /*fbc0*/  @P2 SYNCS.ARRIVE.TRANS64 RZ, [R6+URZ+0x60000], R5 ;  /* 0x0600000506ff29a7 */ /* 0x0003e4000800003f */
[----:B-1----:R-:W-:-:S04]  /*fbd0*/  PRMT R5, R0, 0x9910, RZ ;  /* 0x0000991000057816 */ /* 0x002fc800000000ff */
[----:B------:R-:W-:-:S13]  /*fbe0*/  ISETP.NE.AND P4, PT, R5, 0x2, PT ;  /* 0x000000020500780c */ /* 0x000fda0003f85270 */
[----:B------:R-:W-:Y:S05]  /*fbf0*/  @P4 BRA `(.L_x_105) ;  /* 0x0000000000044947 */ /* 0x000fea0003800000 */
[----:B------:R-:W-:Y:S01]  /*fc00*/  BPT.TRAP 0x1 ;  /* 0x000000040000795c */ /* 0x000fe20000300000 */
.L_x_105:
[----:B------:R-:W-:Y:S05]  /*fc10*/  @P0 BRA `(.L_x_106) ;  /* 0x0000000000040947 */ /* 0x000fea0003800000 */
[----:B------:R-:W-:Y:S01]  /*fc20*/  BPT.TRAP 0x1 ;  /* 0x000000040000795c */ /* 0x000fe20000300000 */
.L_x_106:
[----:B------:R-:W-:Y:S01]  /*fc30*/  LEA R7, R2, R7, 0x10 ;  /* 0x0000000702077211 */ /* 0x000fe200078e80ff */
[----:B------:R-:W-:Y:S01]  /*fc40*/  ULDC.64 UR4, c[0x0][0x198] ;  /* 0x0000660000047ab9 */ /* 0x000fe20000000a00 */
[----:B------:R-:W-:Y:S01]  /*fc50*/  R2UR UR41, R6 ;  /* 0x00000000062972ca */ /* 0x000fe200000e0000 */
[----:B------:R-:W-:Y:S01]  /*fc60*/  UIADD3 UR4, UP0, UR4, 0x1f0, URZ ;  /* 0x000001f004047890 */ /* 0x000fe2000ff1e03f */
[----:B------:R-:W-:Y:S01]  /*fc70*/  R2UR UR43, R8 ;  /* 0x00000000082b72ca */ /* 0x000fe200000e0000 */
[----:B------:R-:W-:Y:S01]  /*fc80*/  UMOV UR6, 0x0 ;  /* 0x0000000000067882 */ /* 0x000fe20000000000 */
[----:B------:R-:W-:Y:S01]  /*fc90*/  R2UR UR16, R7 ;  /* 0x00000000071072ca */ /* 0x000fe200000e0000 */
[----:B------:R-:W-:Y:S01]  /*fca0*/  UIADD3.X UR5, URZ, UR5, URZ, UP0, !UPT ;  /* 0x000000053f057290 */ /* 0x000fe200087fe43f */
[----:B------:R-:W-:Y:S01]  /*fcb0*/  IADD3 R5, R2, 0x1, RZ ;  /* 0x0000000102057810 */ /* 0x000fe20007ffe0ff */
[----:B------:R-:W-:Y:S01]  /*fcc0*/  UMOV UR7, 0x10000000 ;  /* 0x1000000000077882 */ /* 0x000fe20000000000 */
[----:B------:R-:W-:Y:S01]  /*fcd0*/  UMOV UR42, URZ ;  /* 0x0000003f002a7c82 */ /* 0x000fe20008000000 */
[----:B------:R-:W-:Y:S01]  /*fce0*/  UMOV UR34, 0x40 ;  /* 0x0000004000227882 */ /* 0x000fe20000000000 */
[----:B------:R-:W-:Y:S01]  /*fcf0*/  UMOV UR36, UR44 ;  /* 0x0000002c00247c82 */ /* 0x000fe20008000000 */
[----:B------:R-:W-:Y:S01]  /*fd00*/  UMOV UR37, UR45 ;  /* 0x0000002d00257c82 */ /* 0x000fe20008000000 */
[----:B------:R-:W-:Y:S01]  /*fd10*/  UMOV UR26, 0x80 ;  /* 0x00000080001a7882 */ /* 0x000fe20000000000 */
[----:B------:R-:W-:Y:S01]  /*fd20*/  UIADD3 UR41, UR41, 0x60000, URZ ;  /* 0x0006000029297890 */ /* 0x000fe2000fffe03f */
[----:B------:R-:W-:Y:S01]  /*fd30*/  ISETP.NE.AND P4, PT, R5, 0x5, PT ;  /* 0x000000050500780c */ /* 0x000fe20003f85270 */
[----:B------:R-:W-:-:S02]  /*fd40*/  USHF.L.U32 UR43, UR43, 0x7, URZ ;  /* 0x000000072b2b7899 */ /* 0x000fc4000800063f */
[----:B------:R-:W-:Y:S01]  /*fd50*/  UIADD3 UR40, UR16, 0x10000, URZ ;  /* 0x0001000010287890 */ /* 0x000fe2000fffe03f */
[----:B------:R-:W-:Y:S01]  /*fd60*/  SEL R2, RZ, 0x1, P4 ;  /* 0x00000001ff027807 */ /* 0x000fe20002000000 */
[----:B------:R-:W-:Y:S02]  /*fd70*/  UIADD3 UR32, UR16, 0x14000, URZ ;  /* 0x0001400010207890 */ /* 0x000fe4000fffe03f */
[----:B------:R-:W-:Y:S01]  /*fd80*/  UIADD3 UR24, UR16, 0x18000, URZ ;  /* 0x0001800010187890 */ /* 0x000fe2000fffe03f */
[----:B------:R-:W-:Y:S01]  /*fd90*/  LOP3.LUT R3, R3, R2, RZ, 0x3c, !PT ;  /* 0x0000000203037212 */ /* 0x000fe200078e3cff */
[----:B------:R-:W-:Y:S01]  /*fda0*/  UIADD3 UR16, UR16, 0x1c000, URZ ;  /* 0x0001c00010107890 */ /* 0x000fe2000fffe03f */
[----:B------:R-:W-:Y:S01]  /*fdb0*/  SEL R2, R5, RZ, P4 ;  /* 0x000000ff05027207 */ /* 0x000fe20002000000 */
[----:B------:R-:W-:Y:S01]  /*fdc0*/  UMOV UR33, UR41 ;  /* 0x0000002900217c82 */ /* 0x000fe20008000000 */
[----:B------:R-:W-:Y:S01]  /*fdd0*/  UMOV UR35, UR43 ;  /* 0x0000002b00237c82 */ /* 0x000fe20008000000 */
        /* <DEDUP_REMOVED lines=14> */
.L_x_103:
[----:B------:R-:W-:Y:S05]  /*fec0*/  BSYNC B1 ;  /* 0x0000000000017941 */ /* 0x000fea0003800000 */
.L_x_102:
[----:B------:R-:W-:Y:S01]  /*fed0*/  ISETP.LT.OR P4, PT, R4, 0x4, !P3 ;  /* 0x000000040400780c */ /* 0x000fe20005f81670 */
[----:B------:R-:W-:-:S12]  /*fee0*/  BSSY B1, `(.L_x_107) ;  /* 0x000003b000017945 */ /* 0x000fd80003800000 */
[----:B------:R-:W-:Y:S05]  /*fef0*/  @P4 BRA `(.L_x_108) ;  /* 0x0000000000e44947 */ /* 0x000fea0003800000 */
[----:B------:R-:W1:Y:S01]  /*ff00*/  S2R R6, SR_CgaCtaId ;  /* 0x0000000000067919 */ /* 0x000e620000008800 */
[----:B------:R-:W-:Y:S02]  /*ff10*/  MOV R5, 0x400 ;  /* 0x0000040000057802 */ /* 0x000fe40000000f00 */
[----:B------:R-:W-:Y:S02]  /*ff20*/  SHF.L.U32 R7, R3, 0x1f, RZ ;  /* 0x0000001f03077819 */ /* 0x000fe400000006ff */
[----:B-1----:R-:W-:-:S04]  /*ff30*/  LEA R5, R6, R5, 0x18 ;  /* 0x0000000506057211 */ /* 0x002fc800078ec0ff */
[----:B------:R-:W-:-:S04]  /*ff40*/  LEA R6, R2, R5, 0x3 ;  /* 0x0000000502067211 */ /* 0x000fc800078e18ff */
[----:B------:R-:W1:Y:S02]  /*ff50*/  SYNCS.PHASECHK.TRANS64.TRYWAIT P4, [R6+URZ+0x60028], R7 ;  /* 0x06002807060075a7 */ /* 0x000e64000808017f */
[----:B-1----:R-:W-:Y:S05]  /*ff60*/  @!P4 BRA `(.L_x_109) ;  /* 0x000000080024c947 */ /* 0x002fea0003800000 */
.L_x_125:
[----:B-1----:R-:W-:-:S04]  /*ff70*/  @P1 MOV R7, 0x10000 ;  /* 0x0001000000071802 */ /* 0x002fc80000000f00 */
[----:B------:R1:W-:Y:S02]  /*ff80*/  @P1 SYNCS.ARRIVE.TRANS64 RZ, [R6+URZ+0x60000], R7 ;  /* 0x0600000706ff19a7 */ /* 0x0003e4000800003f */
[----:B-1----:R-:W-:-:S04]  /*ff90*/  PRMT R7, R0, 0x9910, RZ ;  /* 0x0000991000077816 */ /* 0x002fc800000000ff */
[----:B------:R-:W-:-:S13]  /*ffa0*/  ISETP.NE.AND P4, PT, R7, 0x2, PT ;  /* 0x000000020700780c */ /* 0x000fda0003f85270 */
[----:B------:R-:W-:Y:S05]  /*ffb0*/  @P4 BRA `(.L_x_110) ;  /* 0x0000000000044947 */ /* 0x000fea0003800000 */
[----:B------:R-:W-:Y:S01]  /*ffc0*/  BPT.TRAP 0x1 ;  /* 0x000000040000795c */ /* 0x000fe20000300000 */
.L_x_110:
[----:B------:R-:W-:Y:S05]  /*ffd0*/  @P0 BRA `(.L_x_111) ;  /* 0x0000000000040947 */ /* 0x000fea0003800000 */
[----:B------:R-:W-:Y:S01]  /*ffe0*/  BPT.TRAP 0x1 ;  /* 0x000000040000795c */ /* 0x000fe20000300000 */
.L_x_111:
        /* <DEDUP_REMOVED lines=17> */
[----:B------:R-:W-:Y:S01]  /*10100*/  UIADD3 UR40, UR16, 0x10000, URZ ;  /* 0x0001000010287890 */ /* 0x000fe2000fffe03f */
[----:B------:R-:W-:Y:S01]  /*10110*/  IADD3 R8, R8, 0x1, RZ ;  /* 0x0000000108087810 */ /* 0x000fe20007ffe0ff */
[----:B------:R-:W-:Y:S01]  /*10120*/  USHF.L.U32 UR43, UR43, 0x7, URZ ;  /* 0x000000072b2b7899 */ /* 0x000fe2000800063f */
[----:B------:R-:W-:Y:S01]  /*10130*/  SEL R6, RZ, 0x1, P4 ;  /* 0x00000001ff067807 */ /* 0x000fe20002000000 */
[----:B------:R-:W-:Y:S01]  /*10140*/  UIADD3 UR32, UR16, 0x14000, URZ ;  /* 0x0001400010207890 */ /* 0x000fe2000fffe03f */
[----:B------:R-:W-:Y:S01]  /*10150*/  SEL R2, R2, RZ, P4 ;  /* 0x000000ff02027207 */ /* 0x000fe20002000000 */
[----:B------:R-:W-:Y:S01]  /*10160*/  UIADD3 UR24, UR16, 0x18000, URZ ;  /* 0x0001800010187890 */ /* 0x000fe2000fffe03f */
[----:B------:R-:W-:Y:S01]  /*10170*/  LOP3.LUT R3, R3, R6, RZ, 0x3c, !PT ;  /* 0x0000000603037212 */ /* 0x000fe200078e3cff */
[----:B------:R-:W-:Y:S01]  /*10180*/  UIADD3 UR16, UR16, 0x1c000, URZ ;  /* 0x0001c00010107890 */ /* 0x000fe2000fffe03f */
        /* <DEDUP_REMOVED lines=16> */
.L_x_108:
[----:B------:R-:W-:Y:S05]  /*10290*/  BSYNC B1 ;  /* 0x0000000000017941 */ /* 0x000fea0003800000 */
.L_x_107:
[C---:B------:R-:W-:Y:S02]  /*102a0*/  ISETP.GT.AND P4, PT, R4.reuse, 0x4, PT ;  /* 0x000000040400780c */ /* 0x040fe40003f84270 */
[----:B------:R-:W-:-:S11]  /*102b0*/  IADD3 R4, R4, -0x2, RZ ;  /* 0xfffffffe04047810 */ /* 0x000fd60007ffe0ff */
[----:B------:R-:W-:Y:S05]  /*102c0*/  @P4 BRA `(.L_x_112) ;  /* 0xfffffff800144947 */ /* 0x000fea000383ffff */
[----:B------:R-:W-:Y:S05]  /*102d0*/  BSYNC B0 ;  /* 0x0000000000007941 */ /* 0x000fea0003800000 */
.L_x_101:
[----:B------:R-:W-:Y:S05]  /*102e0*/  EXIT ;  /* 0x000000000000794d */ /* 0x000fea0003800000 */
.L_x_15:
[----:B-1----:R-:W-:-:S04]  /*102f0*/  MOV R6, UR5 ;  /* 0x0000000500067c02 */ /* 0x002fc80008000f00 */
[----:B------:R1:W2:Y:S03]  /*10300*/  SYNCS.PHASECHK.TRANS64.TRYWAIT P1, [R6+URZ+0x60050], R5 ;  /* 0x06005005060075a7 */ /* 0x0002a6000802017f */
[----:B--2---:R-:W-:Y:S05]  /*10310*/  @!P1 NANOSLEEP.SYNCS 0x989680 ;  /* 0x009896800000995d */ /* 0x004fea0003900000 */
[----:B------:R-:W2:Y:S02]  /*10320*/  @!P1 SYNCS.PHASECHK.TRANS64 P1, [R6+URZ+0x60050], R5 ;  /* 0x06005005060095a7 */ /* 0x000ea4000802007f */
[----:B--2---:R-:W-:Y:S05]  /*10330*/  @!P1 BRA `(.L_x_15) ;  /* 0xfffffffc00ec9947 */ /* 0x004fea000383ffff */
[----:B------:R-:W-:Y:S05]  /*10340*/  BRA `(.L_x_113) ;  /* 0xffffff0800f07947 */ /* 0x000fea000383ffff */
.L_x_17:
[----:B-1----:R-:W-:-:S04]  /*10350*/  MOV R3, UR61 ;  /* 0x0000003d00037c02 */ /* 0x002fc80008000f00 */
[----:B------:R1:W2:Y:S03]  /*10360*/  SYNCS.PHASECHK.TRANS64.TRYWAIT P1, [R3+URZ+0x60000], R6 ;  /* 0x06000006030075a7 */ /* 0x0002a6000802017f */
[----:B--2---:R-:W-:Y:S05]  /*10370*/  @!P1 NANOSLEEP.SYNCS 0x989680 ;  /* 0x009896800000995d */ /* 0x004fea0003900000 */
[----:B------:R-:W2:Y:S02]  /*10380*/  @!P1 SYNCS.PHASECHK.TRANS64 P1, [R3+URZ+0x60000], R6 ;  /* 0x06000006030095a7 */ /* 0x000ea4000802007f */
[----:B--2---:R-:W-:Y:S05]  /*10390*/  @!P1 BRA `(.L_x_17) ;  /* 0xfffffffc00ec9947 */ /* 0x004fea000383ffff */
[----:B------:R-:W-:Y:S05]  /*103a0*/  BRA `(.L_x_114) ;  /* 0xffffff0800f87947 */ /* 0x000fea000383ffff */
.L_x_18:
[----:B------:R-:W-:-:S13]  /*103b0*/  R2UR UR4, R3 ;  /* 0x00000000030472ca */ /* 0x000fda00000e0000 */
[----:B-1----:R-:W-:-:S04]  /*103c0*/  MOV R7, UR4 ;  /* 0x0000000400077c02 */ /* 0x002fc80008000f00 */
[----:B------:R1:W2:Y:S03]  /*103d0*/  SYNCS.PHASECHK.TRANS64.TRYWAIT P1, [R7+URZ+-0x8], R0 ;  /* 0xfffff800070075a7 */ /* 0x0002a6000802017f */
[----:B--2---:R-:W-:Y:S05]  /*103e0*/  @!P1 NANOSLEEP.SYNCS 0x989680 ;  /* 0x009896800000995d */ /* 0x004fea0003900000 */
[----:B------:R-:W2:Y:S02]  /*103f0*/  @!P1 SYNCS.PHASECHK.TRANS64 P1, [R7+URZ+-0x8], R0 ;  /* 0xfffff800070095a7 */ /* 0x000ea4000802007f */
[----:B--2---:R-:W-:Y:S05]  /*10400*/  @!P1 BRA `(.L_x_18) ;  /* 0xfffffffc00e89947 */ /* 0x004fea000383ffff */
[----:B------:R-:W-:Y:S05]  /*10410*/  BRA `(.L_x_115) ;  /* 0xffffff0800f87947 */ /* 0x000fea000383ffff */
.L_x_20:
[----:B-1----:R-:W-:-:S04]  /*10420*/  MOV R15, UR61 ;  /* 0x0000003d000f7c02 */ /* 0x002fc80008000f00 */
[----:B------:R1:W2:Y:S03]  /*10430*/  SYNCS.PHASECHK.TRANS64.TRYWAIT P1, [R15+URZ+0x60008], R6 ;  /* 0x060008060f0075a7 */ /* 0x0002a6000802017f */
[----:B--2---:R-:W-:Y:S05]  /*10440*/  @!P1 NANOSLEEP.SYNCS 0x989680 ;  /* 0x009896800000995d */ /* 0x004fea0003900000 */
[----:B------:R-:W2:Y:S02]  /*10450*/  @!P1 SYNCS.PHASECHK.TRANS64 P1, [R15+URZ+0x60008], R6 ;  /* 0x060008060f0095a7 */ /* 0x000ea4000802007f */
[----:B--2---:R-:W-:Y:S05]  /*10460*/  @!P1 BRA `(.L_x_20) ;  /* 0xfffffffc00ec9947 */ /* 0x004fea000383ffff */
[----:B------:R-:W-:Y:S05]  /*10470*/  BRA `(.L_x_116) ;  /* 0xffffff4000bc7947 */ /* 0x000fea000383ffff */
.L_x_25:
[----:B-1----:R-:W-:-:S04]  /*10480*/  MOV R19, UR6 ;  /* 0x0000000600137c02 */ /* 0x002fc80008000f00 */
[----:B------:R1:W2:Y:S03]  /*10490*/  SYNCS.PHASECHK.TRANS64.TRYWAIT P2, [R19+URZ+0x60000], R12 ;  /* 0x0600000c130075a7 */ /* 0x0002a6000804017f */
[----:B--2---:R-:W-:Y:S05]  /*104a0*/  @!P2 NANOSLEEP.SYNCS 0x989680 ;  /* 0x009896800000a95d */ /* 0x004fea0003900000 */
[----:B------:R-:W2:Y:S02]  /*104b0*/  @!P2 SYNCS.PHASECHK.TRANS64 P2, [R19+URZ+0x60000], R12 ;  /* 0x0600000c1300a5a7 */ /* 0x000ea4000804007f */
[----:B--2---:R-:W-:Y:S05]  /*104c0*/  @!P2 BRA `(.L_x_25) ;  /* 0xfffffffc00eca947 */ /* 0x004fea000383ffff */
[----:B------:R-:W-:Y:S05]  /*104d0*/  BRA `(.L_x_117) ;  /* 0xffffff4800087947 */ /* 0x000fea000383ffff */
.L_x_29:
[----:B-1----:R-:W-:-:S04]  /*104e0*/  MOV R18, UR6 ;  /* 0x0000000600127c02 */ /* 0x002fc80008000f00 */
[----:B------:R1:W2:Y:S03]  /*104f0*/  SYNCS.PHASECHK.TRANS64.TRYWAIT P2, [R18+URZ+0x60000], R15 ;  /* 0x0600000f120075a7 */ /* 0x0002a6000804017f */
[----:B--2---:R-:W-:Y:S05]  /*10500*/  @!P2 NANOSLEEP.SYNCS 0x989680 ;  /* 0x009896800000a95d */ /* 0x004fea0003900000 */
[----:B------:R-:W2:Y:S02]  /*10510*/  @!P2 SYNCS.PHASECHK.TRANS64 P2, [R18+URZ+0x60000], R15 ;  /* 0x0600000f1200a5a7 */ /* 0x000ea4000804007f */
[----:B--2---:R-:W-:Y:S05]  /*10520*/  @!P2 BRA `(.L_x_29) ;  /* 0xfffffffc00eca947 */ /* 0x004fea000383ffff */
[----:B------:R-:W-:Y:S05]  /*10530*/  BRA `(.L_x_28) ;  /* 0xffffff7400b47947 */ /* 0x000fea000383ffff */
.L_x_37:
[----:B-1----:R-:W-:-:S04]  /*10540*/  MOV R17, UR6 ;  /* 0x0000000600117c02 */ /* 0x002fc80008000f00 */
[----:B------:R1:W2:Y:S03]  /*10550*/  SYNCS.PHASECHK.TRANS64.TRYWAIT P2, [R17+URZ+0x60000], R12 ;  /* 0x0600000c110075a7 */ /* 0x0002a6000804017f */
[----:B--2---:R-:W-:Y:S05]  /*10560*/  @!P2 NANOSLEEP.SYNCS 0x989680 ;  /* 0x009896800000a95d */ /* 0x004fea0003900000 */
[----:B------:R-:W2:Y:S02]  /*10570*/  @!P2 SYNCS.PHASECHK.TRANS64 P2, [R17+URZ+0x60000], R12 ;  /* 0x0600000c1100a5a7 */ /* 0x000ea4000804007f */
[----:B--2---:R-:W-:Y:S05]  /*10580*/  @!P2 BRA `(.L_x_37) ;  /* 0xfffffffc00eca947 */ /* 0x004fea000383ffff */
[----:B------:R-:W-:Y:S05]  /*10590*/  BRA `(.L_x_118) ;  /* 0xffffff7c00147947 */ /* 0x000fea000383ffff */
.L_x_41:
[----:B-1----:R-:W-:-:S04]  /*105a0*/  MOV R16, UR6 ;  /* 0x0000000600107c02 */ /* 0x002fc80008000f00 */
[----:B------:R1:W2:Y:S03]  /*105b0*/  SYNCS.PHASECHK.TRANS64.TRYWAIT P2, [R16+URZ+0x60000], R15 ;  /* 0x0600000f100075a7 */ /* 0x0002a6000804017f */
[----:B--2---:R-:W-:Y:S05]  /*105c0*/  @!P2 NANOSLEEP.SYNCS 0x989680 ;  /* 0x009896800000a95d */ /* 0x004fea0003900000 */
[----:B------:R-:W2:Y:S02]  /*105d0*/  @!P2 SYNCS.PHASECHK.TRANS64 P2, [R16+URZ+0x60000], R15 ;  /* 0x0600000f1000a5a7 */ /* 0x000ea4000804007f */
[----:B--2---:R-:W-:Y:S05]  /*105e0*/  @!P2 BRA `(.L_x_41) ;  /* 0xfffffffc00eca947 */ /* 0x004fea000383ffff */
[----:B------:R-:W-:Y:S05]  /*105f0*/  BRA `(.L_x_40) ;  /* 0xffffffb000c87947 */ /* 0x000fea000383ffff */
.L_x_57:
[----:B------:R-:W-:-:S13]  /*10600*/  R2UR UR4, R3 ;  /* 0x00000000030472ca */ /* 0x000fda00000e0000 */
[----:B-1----:R-:W-:-:S04]  /*10610*/  MOV R7, UR4 ;  /* 0x0000000400077c02 */ /* 0x002fc80008000f00 */
[----:B------:R1:W2:Y:S03]  /*10620*/  SYNCS.PHASECHK.TRANS64.TRYWAIT P0, [R7+URZ+0x8], R0 ;  /* 0x00000800070075a7 */ /* 0x0002a6000800017f */
[----:B--2---:R-:W-:Y:S05]  /*10630*/  @!P0 NANOSLEEP.SYNCS 0x989680 ;  /* 0x009896800000895d */ /* 0x004fea0003900000 */
[----:B------:R-:W2:Y:S02]  /*10640*/  @!P0 SYNCS.PHASECHK.TRANS64 P0, [R7+URZ+0x8], R0 ;  /* 0x00000800070085a7 */ /* 0x000ea4000800007f */
[----:B--2---:R-:W-:Y:S05]  /*10650*/  @!P0 BRA `(.L_x_57) ;  /* 0xfffffffc00e88947 */ /* 0x004fea000383ffff */
[----:B------:R-:W-:Y:S05]  /*10660*/  BRA `(.L_x_119) ;  /* 0xffffffc000347947 */ /* 0x000fea000383ffff */
.L_x_83:
[----:B--2---:R2:W4:Y:S02]  /*10670*/  SYNCS.PHASECHK.TRANS64.TRYWAIT P0, [R4+URZ+0x60060], R3 ;  /* 0x06006003040075a7 */ /* 0x004524000800017f */
[----:B----4-:R-:W-:Y:S05]  /*10680*/  @!P0 NANOSLEEP.SYNCS 0x989680 ;  /* 0x009896800000895d */ /* 0x010fea0003900000 */
[----:B------:R-:W4:Y:S02]  /*10690*/  @!P0 SYNCS.PHASECHK.TRANS64 P0, [R4+URZ+0x60060], R3 ;  /* 0x06006003040085a7 */ /* 0x000f24000800007f */
[----:B----4-:R-:W-:Y:S05]  /*106a0*/  @!P0 BRA `(.L_x_83) ;  /* 0xfffffffc00f08947 */ /* 0x010fea000383ffff */
[----:B------:R-:W-:Y:S05]  /*106b0*/  BRA `(.L_x_120) ;  /* 0xffffffe400647947 */ /* 0x000fea000383ffff */
.L_x_88:
[----:B-1----:R1:W2:Y:S02]  /*106c0*/  SYNCS.PHASECHK.TRANS64.TRYWAIT P0, [R5+URZ+0x60028], R2 ;  /* 0x06002802050075a7 */ /* 0x0022a4000800017f */
[----:B--2---:R-:W-:Y:S05]  /*106d0*/  @!P0 NANOSLEEP.SYNCS 0x989680 ;  /* 0x009896800000895d */ /* 0x004fea0003900000 */
[----:B------:R-:W2:Y:S02]  /*106e0*/  @!P0 SYNCS.PHASECHK.TRANS64 P0, [R5+URZ+0x60028], R2 ;  /* 0x06002802050085a7 */ /* 0x000ea4000800007f */
[----:B--2---:R-:W-:Y:S05]  /*106f0*/  @!P0 BRA `(.L_x_88) ;  /* 0xfffffffc00f08947 */ /* 0x004fea000383ffff */
[----:B------:R-:W-:Y:S05]  /*10700*/  BRA `(.L_x_121) ;  /* 0xffffffe800347947 */ /* 0x000fea000383ffff */
.L_x_93:
[----:B-1----:R1:W2:Y:S02]  /*10710*/  SYNCS.PHASECHK.TRANS64.TRYWAIT P0, [R5+URZ+0x60060], R6 ;  /* 0x06006006050075a7 */ /* 0x0022a4000800017f */
[----:B--2---:R-:W-:Y:S05]  /*10720*/  @!P0 NANOSLEEP.SYNCS 0x989680 ;  /* 0x009896800000895d */ /* 0x004fea0003900000 */
[----:B------:R-:W2:Y:S02]  /*10730*/  @!P0 SYNCS.PHASECHK.TRANS64 P0, [R5+URZ+0x60060], R6 ;  /* 0x06006006050085a7 */ /* 0x000ea4000800007f */
[----:B--2---:R-:W-:Y:S05]  /*10740*/  @!P0 BRA `(.L_x_93) ;  /* 0xfffffffc00f08947 */ /* 0x004fea000383ffff */
[----:B------:R-:W-:Y:S05]  /*10750*/  BRA `(.L_x_122) ;  /* 0xffffffec00047947 */ /* 0x000fea000383ffff */
.L_x_98:
[----:B-1----:R1:W2:Y:S02]  /*10760*/  SYNCS.PHASECHK.TRANS64.TRYWAIT P0, [R4+URZ+0x60028], R7 ;  /* 0x06002807040075a7 */ /* 0x0022a4000800017f */
[----:B--2---:R-:W-:Y:S05]  /*10770*/  @!P0 NANOSLEEP.SYNCS 0x989680 ;  /* 0x009896800000895d */ /* 0x004fea0003900000 */
[----:B------:R-:W2:Y:S02]  /*10780*/  @!P0 SYNCS.PHASECHK.TRANS64 P0, [R4+URZ+0x60028], R7 ;  /* 0x06002807040085a7 */ /* 0x000ea4000800007f */
[----:B--2---:R-:W-:Y:S05]  /*10790*/  @!P0 BRA `(.L_x_98) ;  /* 0xfffffffc00f08947 */ /* 0x004fea000383ffff */
[----:B------:R-:W-:Y:S05]  /*107a0*/  BRA `(.L_x_123) ;  /* 0xffffffec00e07947 */ /* 0x000fea000383ffff */
.L_x_104:
[----:B-1----:R1:W2:Y:S02]  /*107b0*/  SYNCS.PHASECHK.TRANS64.TRYWAIT P4, [R6+URZ+0x60028], R5 ;  /* 0x06002805060075a7 */ /* 0x0022a4000808017f */
[----:B--2---:R-:W-:Y:S05]  /*107c0*/  @!P4 NANOSLEEP.SYNCS 0x989680 ;  /* 0x009896800000c95d */ /* 0x004fea0003900000 */
[----:B------:R-:W2:Y:S02]  /*107d0*/  @!P4 SYNCS.PHASECHK.TRANS64 P4, [R6+URZ+0x60028], R5 ;  /* 0x060028050600c5a7 */ /* 0x000ea4000808007f */
[----:B--2---:R-:W-:Y:S05]  /*107e0*/  @!P4 BRA `(.L_x_104) ;  /* 0xfffffffc00f0c947 */ /* 0x004fea000383ffff */
[----:B------:R-:W-:Y:S05]  /*107f0*/  BRA `(.L_x_124) ;  /* 0xfffffff000ec7947 */ /* 0x000fea000383ffff */
.L_x_109:
[----:B-1----:R1:W2:Y:S02]  /*10800*/  SYNCS.PHASECHK.TRANS64.TRYWAIT P4, [R6+URZ+0x60028], R7 ;  /* 0x06002807060075a7 */ /* 0x0022a4000808017f */
[----:B--2---:R-:W-:Y:S05]  /*10810*/  @!P4 NANOSLEEP.SYNCS 0x989680 ;  /* 0x009896800000c95d */ /* 0x004fea0003900000 */
[----:B------:R-:W2:Y:S02]  /*10820*/  @!P4 SYNCS.PHASECHK.TRANS64 P4, [R6+URZ+0x60028], R7 ;  /* 0x060028070600c5a7 */ /* 0x000ea4000808007f */
[----:B--2---:R-:W-:Y:S05]  /*10830*/  @!P4 BRA `(.L_x_109) ;  /* 0xfffffffc00f0c947 */ /* 0x004fea000383ffff */
[----:B------:R-:W-:Y:S05]  /*10840*/  BRA `(.L_x_125) ;  /* 0xfffffff400c87947 */ /* 0x000fea000383ffff */
        .weak           $__internal_0_$__cuda_sm20_rcp_rn_f32_slowpath
        .type           $__internal_0_$__cuda_sm20_rcp_rn_f32_slowpath,@function
        .size           $__internal_0_$__cuda_sm20_rcp_rn_f32_slowpath,(.L_x_131 - $__internal_0_$__cuda_sm20_rcp_rn_f32_slowpath)
$__internal_0_$__cuda_sm20_rcp_rn_f32_slowpath:
[----:B------:R-:W-:Y:S01]  /*10850*/  SHF.L.U32 R0, R5, 0x1, RZ ;  /* 0x0000000105007819 */ /* 0x000fe200000006ff */
[----:B------:R-:W-:Y:S03]  /*10860*/  BSSY B2, `(.L_x_126) ;  /* 0x0000030000027945 */ /* 0x000fe60003800000 */
[----:B------:R-:W-:-:S04]  /*10870*/  SHF.R.U32.HI R20, RZ, 0x18, R0 ;  /* 0x00000018ff147819 */ /* 0x000fc80000011600 */
[----:B------:R-:W-:-:S13]  /*10880*/  ISETP.NE.U32.AND P0, PT, R20, RZ, PT ;  /* 0x000000ff1400720c */ /* 0x000fda0003f05070 */
[----:B------:R-:W-:Y:S05]  /*10890*/  @P0 BRA `(.L_x_127) ;  /* 0x0000000000280947 */ /* 0x000fea0003800000 */
[----:B------:R-:W-:-:S04]  /*108a0*/  SHF.L.U32 R0, R5, 0x1, RZ ;  /* 0x0000000105007819 */ /* 0x000fc800000006ff */
[----:B------:R-:W-:-:S13]  /*108b0*/  ISETP.NE.AND P0, PT, R0, RZ, PT ;  /* 0x000000ff0000720c */ /* 0x000fda0003f05270 */
[----:B------:R-:W-:Y:S01]  /*108c0*/  @P0 FFMA R7, R5, 1.84467440737095516160e+19, RZ ;  /* 0x5f80000005070823 */ /* 0x000fe200000000ff */
[----:B------:R-:W-:Y:S08]  /*108d0*/  @!P0 MUFU.RCP R6, R5 ;  /* 0x0000000500068308 */ /* 0x000ff00000001000 */
[----:B------:R-:W1:Y:S02]  /*108e0*/  @P0 MUFU.RCP R0, R7 ;  /* 0x0000000700000308 */ /* 0x000e640000001000 */
[----:B-1----:R-:W-:-:S04]  /*108f0*/  @P0 FFMA R13, R7, R0, -1 ;  /* 0xbf800000070d0423 */ /* 0x002fc80000000000 */
[----:B------:R-:W-:-:S04]  /*10900*/  @P0 FADD.FTZ R13, -R13, -RZ ;  /* 0x800000ff0d0d0221 */ /* 0x000fc80000010100 */
[----:B------:R-:W-:-:S04]  /*10910*/  @P0 FFMA R0, R0, R13, R0 ;  /* 0x0000000d00000223 */ /* 0x000fc80000000000 */
[----:B------:R-:W-:Y:S01]  /*10920*/  @P0 FFMA R6, R0, 1.84467440737095516160e+19, RZ ;  /* 0x5f80000000060823 */ /* 0x000fe200000000ff */
[----:B------:R-:W-:Y:S06]  /*10930*/  BRA `(.L_x_128) ;  /* 0x0000000000887947 */ /* 0x000fec0003800000 */
.L_x_127:
[----:B------:R-:W-:-:S04]  /*10940*/  IADD3 R22, R20, -0xfd, RZ ;  /* 0xffffff0314167810 */ /* 0x000fc80007ffe0ff */
[----:B------:R-:W-:-:S13]  /*10950*/  ISETP.GT.U32.AND P0, PT, R22, 0x1, PT ;  /* 0x000000011600780c */ /* 0x000fda0003f04070 */
[----:B------:R-:W-:Y:S05]  /*10960*/  @P0 BRA `(.L_x_129) ;  /* 0x0000000000780947 */ /* 0x000fea0003800000 */
[----:B------:R-:W-:Y:S02]  /*10970*/  LOP3.LUT R0, R5, 0x7fffff, RZ, 0xc0, !PT ;  /* 0x007fffff05007812 */ /* 0x000fe400078ec0ff */
[----:B------:R-:W-:Y:S02]  /*10980*/  MOV R15, 0x3 ;  /* 0x00000003000f7802 */ /* 0x000fe40000000f00 */
[----:B------:R-:W-:Y:S02]  /*10990*/  LOP3.LUT R0, R0, 0x3f800000, RZ, 0xfc, !PT ;  /* 0x3f80000000007812 */ /* 0x000fe400078efcff */
[----:B------:R-:W-:Y:S02]  /*109a0*/  SHF.L.U32 R15, R15, R22, RZ ;  /* 0x000000160f0f7219 */ /* 0x000fe400000006ff */
[----:B------:R-:W1:Y:S02]  /*109b0*/  MUFU.RCP R7, R0 ;  /* 0x0000000000077308 */ /* 0x000e640000001000 */
[----:B-1----:R-:W-:-:S04]  /*109c0*/  FFMA R6, R0, R7, -1 ;  /* 0xbf80000000067423 */ /* 0x002fc80000000007 */
[----:B------:R-:W-:-:S04]  /*109d0*/  FADD.FTZ R6, -R6, -RZ ;  /* 0x800000ff06067221 */ /* 0x000fc80000010100 */
[CCC-:B------:R-:W-:Y:S01]  /*109e0*/  FFMA.RM R13, R7.reuse, R6.reuse, R7.reuse ;  /* 0x00000006070d7223 */ /* 0x1c0fe20000004007 */
[----:B------:R-:W-:-:S04]  /*109f0*/  FFMA.RP R16, R7, R6, R7 ;  /* 0x0000000607107223 */ /* 0x000fc80000008007 */
[C---:B------:R-:W-:Y:S02]  /*10a00*/  LOP3.LUT R6, R13.reuse, 0x7fffff, RZ, 0xc0, !PT ;  /* 0x007fffff0d067812 */ /* 0x040fe400078ec0ff */
[----:B------:R-:W-:Y:S02]  /*10a10*/  FSETP.NEU.FTZ.AND P0, PT, R13, R16, PT ;  /* 0x000000100d00720b */ /* 0x000fe40003f1d000 */
[----:B------:R-:W-:Y:S02]  /*10a20*/  LOP3.LUT R6, R6, 0x800000, RZ, 0xfc, !PT ;  /* 0x0080000006067812 */ /* 0x000fe400078efcff */
[----:B------:R-:W-:Y:S02]  /*10a30*/  SEL R7, RZ, 0xffffffff, !P0 ;  /* 0xffffffffff077807 */ /* 0x000fe40004000000 */
[----:B------:R-:W-:Y:S02]  /*10a40*/  LOP3.LUT R15, R15, R6, RZ, 0xc0, !PT ;  /* 0x000000060f0f7212 */ /* 0x000fe400078ec0ff */
[----:B------:R-:W-:-:S02]  /*10a50*/  IADD3 R7, -R7, RZ, RZ ;  /* 0x000000ff07077210 */ /* 0x000fc40007ffe1ff */
[-C--:B------:R-:W-:Y:S02]  /*10a60*/  SHF.R.U32.HI R15, RZ, R22.reuse, R15 ;  /* 0x00000016ff0f7219 */ /* 0x080fe4000001160f */
[----:B------:R-:W-:Y:S02]  /*10a70*/  LOP3.LUT P1, RZ, R7, R22, R6, 0xf8, !PT ;  /* 0x0000001607ff7212 */ /* 0x000fe4000782f806 */
[C---:B------:R-:W-:Y:S02]  /*10a80*/  LOP3.LUT P0, RZ, R15.reuse, 0x1, RZ, 0xc0, !PT ;  /* 0x000000010fff7812 */ /* 0x040fe4000780c0ff */
[----:B------:R-:W-:Y:S02]  /*10a90*/  LOP3.LUT P2, RZ, R15, 0x2, RZ, 0xc0, !PT ;  /* 0x000000020fff7812 */ /* 0x000fe4000784c0ff */
[----:B------:R-:W-:Y:S02]  /*10aa0*/  IADD3 R7, R20, -0xfc, RZ ;  /* 0xffffff0414077810 */ /* 0x000fe40007ffe0ff */
[----:B------:R-:W-:-:S02]  /*10ab0*/  PLOP3.LUT P0, PT, P0, P1, P2, 0xe0, 0x0 ;  /* 0x000000000000781c */ /* 0x000fc40000703c20 */
[----:B------:R-:W-:Y:S02]  /*10ac0*/  LOP3.LUT P1, RZ, R5, 0x7fffff, RZ, 0xc0, !PT ;  /* 0x007fffff05ff7812 */ /* 0x000fe4000782c0ff */
[----:B------:R-:W-:Y:S02]  /*10ad0*/  SEL R0, RZ, 0x1, !P0 ;  /* 0x00000001ff007807 */ /* 0x000fe40004000000 */
[----:B------:R-:W-:Y:S02]  /*10ae0*/  SHF.R.U32.HI R6, RZ, R7, R6 ;  /* 0x00000007ff067219 */ /* 0x000fe40000011606 */
[----:B------:R-:W-:-:S04]  /*10af0*/  IADD3 R0, -R0, RZ, RZ ;  /* 0x000000ff00007210 */ /* 0x000fc80007ffe1ff */
[----:B------:R-:W-:-:S13]  /*10b00*/  ISETP.GE.AND P0, PT, R0, RZ, PT ;  /* 0x000000ff0000720c */ /* 0x000fda0003f06270 */
[----:B------:R-:W-:-:S04]  /*10b10*/  @!P0 IADD3 R6, R6, 0x1, RZ ;  /* 0x0000000106068810 */ /* 0x000fc80007ffe0ff */
[----:B------:R-:W-:-:S04]  /*10b20*/  @!P1 SHF.L.U32 R6, R6, 0x1, RZ ;  /* 0x0000000106069819 */ /* 0x000fc800000006ff */
[----:B------:R-:W-:Y:S01]  /*10b30*/  LOP3.LUT R6, R6, 0x80000000, R5, 0xf8, !PT ;  /* 0x8000000006067812 */ /* 0x000fe200078ef805 */
[----:B------:R-:W-:Y:S06]  /*10b40*/  BRA `(.L_x_128) ;  /* 0x0000000000047947 */ /* 0x000fec0003800000 */
.L_x_129:
[----:B------:R1:W2:Y:S02]  /*10b50*/  MUFU.RCP R6, R5 ;  /* 0x0000000500067308 */ /* 0x0002a40000001000 */
.L_x_128:
[----:B------:R-:W-:Y:S05]  /*10b60*/  BSYNC B2 ;  /* 0x0000000000027941 */ /* 0x000fea0003800000 */
.L_x_126:
[----:B--2---:R-:W-:Y:S02]  /*10b70*/  MOV R0, R6 ;  /* 0x0000000600007202 */ /* 0x004fe40000000f00 */
[----:B------:R-:W-:Y:S02]  /*10b80*/  MOV R6, R17 ;  /* 0x0000001100067202 */ /* 0x000fe40000000f00 */
[----:B------:R-:W-:-:S04]  /*10b90*/  MOV R7, 0x0 ;  /* 0x0000000000077802 */ /* 0x000fc80000000f00 */
[----:B-1----:R-:W-:Y:S05]  /*10ba0*/  RET.REL.NODEC R6 `(_ZN7cutlass13device_kernelINS_4fmha6kernel28FmhaKernelTmaWarpSpecializedINS1_10collective30FmhaMainloopTmaWarpSpecializedINS_6half_tEffN4cute5tupleIJNS7_1CILi128EEESA_NS9_ILi256EEEEEENS8_IJiNS9_ILi1EEENS8_IJiiEEEEEESF_SF_NS4_14ResidualFusionEJEEENS4_15FmhaFwdEpilogueIS6_fNS8_IJNS9_ILi64EEESB_SA_EEEEENS2_23IndividualTileSchedulerEJEEEEEvNT_6ParamsE) ;  /* 0xfffffef406147950 */ /* 0x002fea0003c3ffff */
.L_x_130:
[----:B------:R-:W-:-:S00]  /*10bb0*/  BRA `(.L_x_130) ;  /* 0xfffffffc00fc7947 */ /* 0x000fc0000383ffff */
[----:B------:R-:W-:-:S00]  /*10bc0*/  NOP ;  /* 0x0000000000007918 */ /* 0x000fc00000000000 */
        /* <DEDUP_REMOVED lines=11> */
.L_x_131:


//--------------------- .nv.global.init           --------------------------
	.section	.nv.global.init,"aw",@progbits
.nv.global.init:
	.type		$str$24,@object
	.size		$str$24,($str$25 - $str$24)
$str$24:
        /*0000*/ 	.byte	0x28, 0x61, 0x64, 0x64, 0x72, 0x65, 0x73, 0x73, 0x20, 0x26, 0x20, 0x6d, 0x61, 0x73, 0x6b, 0x29
        /*0010*/ 	.byte	0x20, 0x3d, 0x3d, 0x20, 0x30, 0x00
	.type		$str$25,@object
	.size		$str$25,(__unnamed_1 - $str$25)
$str$25:
        /*0016*/ 	.byte	0x2f, 0x74, 0x6d, 0x70, 0x2f, 0x63, 0x75, 0x74, 0x6c, 0x61, 0x73, 0x73, 0x5f, 0x73, 0x77, 0x65
        /*0026*/ 	.byte	0x65, 0x70, 0x5f, 0x73, 0x72, 0x63, 0x2f, 0x69, 0x6e, 0x63, 0x6c, 0x75, 0x64, 0x65, 0x2f, 0x63
        /*0036*/ 	.byte	0x75, 0x74, 0x65, 0x2f, 0x70, 0x6f, 0x69, 0x6e, 0x74, 0x65, 0x72, 0x5f, 0x66, 0x6c, 0x61, 0x67
        /*0046*/ 	.byte	0x67, 0x65, 0x64, 0x2e, 0x68, 0x70, 0x70, 0x00
	.type		__unnamed_1,@object
	.size		__unnamed_1,(__unnamed_2 - __unnamed_1)
__unnamed_1:
        /*004e*/ 	.byte	0x61, 0x75, 0x74, 0x6f, 0x20, 0x63, 0x75, 0x74, 0x65, 0x3a, 0x3a, 0x61, 0x73, 0x5f, 0x70, 0x6f
        /* <DEDUP_REMOVED lines=27> */
        /*020e*/ 	.byte	0x3e, 0x3e, 0x3e, 0x3e, 0x3e, 0x5d, 0x00
	.type		__unnamed_2,@object
	.size		__unnamed_2,(.L_1 - __unnamed_2)
__unnamed_2:
        /* <DEDUP_REMOVED lines=29> */
.L_1:


//--------------------- .nv.shared._ZN7cutlass13device_kernelINS_4fmha6kernel28FmhaKernelTmaWarpSpecializedINS1_10collective30FmhaMainloopTmaWarpSpecializedINS_6half_tEffN4cute5tupleIJNS7_1CILi128EEESA_NS9_ILi256EEEEEENS8_IJiNS9_ILi1EEENS8_IJiiEEEEEESF_SF_NS4_14ResidualFusionEJEEENS4_15FmhaFwdEpilogueIS6_fNS8_IJNS9_ILi64EEESB_SA_EEEEENS2_23IndividualTileSchedulerEJEEEEEvNT_6ParamsE --------------------------
	.section	.nv.shared._ZN7cutlass13device_kernelINS_4fmha6kernel28FmhaKernelTmaWarpSpecializedINS1_10collective30FmhaMainloopTmaWarpSpecializedINS_6half_tEffN4cute5tupleIJNS7_1CILi128EEESA_NS9_ILi256EEEEEENS8_IJiNS9_ILi1EEENS8_IJiiEEEEEESF_SF_NS4_14ResidualFusionEJEEENS4_15FmhaFwdEpilogueIS6_fNS8_IJNS9_ILi64EEESB_SA_EEEEENS2_23IndividualTileSchedulerEJEEEEEvNT_6ParamsE,"aw",@nobits
	.sectionflags	@""
	.align	16
	.zero		1024


//--------------------- .nv.shared.reserved.0     --------------------------
	.section	.nv.shared.reserved.0,"aw",@nobits
	.weak		__nv_reservedSMEM_offset_0_alias
	.size		__nv_reservedSMEM_offset_0_alias, 0, 0
	.other		__nv_reservedSMEM_offset_0_alias,@"STO_CUDA_RESERVED_SHARED STV_DEFAULT"
__nv_reservedSMEM_offset_0_alias:
	.zero		0


//--------------------- .nv.global                --------------------------
	.section	.nv.global,"aw",@nobits
.nv.global:
	.type		_ZN39_INTERNAL_69306213_4_k_cu_14bf9b01_34954cute1_E,@object
	.size		_ZN39_INTERNAL_69306213_4_k_cu_14bf9b01_34954cute1_E,(_ZN39_INTERNAL_69306213_4_k_cu_14bf9b01_34954cuda3std3__45__cpo6cbeginE - _ZN39_INTERNAL_69306213_4_k_cu_14bf9b01_34954cute1_E)
_ZN39_INTERNAL_69306213_4_k_cu_14bf9b01_34954cute1_E:
	.zero		1
	.type		_ZN39_INTERNAL_69306213_4_k_cu_14bf9b01_34954cuda3std3__45__cpo6cbeginE,@object
	.size		_ZN39_INTERNAL_69306213_4_k_cu_14bf9b01_34954cuda3std3__45__cpo6cbeginE,(_ZN39_INTERNAL_69306213_4_k_cu_14bf9b01_34954cuda3std3__48in_placeE - _ZN39_INTERNAL_69306213_4_k_cu_14bf9b01_34954cuda3std3__45__cpo6cbeginE)
_ZN39_INTERNAL_69306213_4_k_cu_14bf9b01_34954cuda3std3__45__cpo6cbeginE:
	.zero		1
	.type		_ZN39_INTERNAL_69306213_4_k_cu_14bf9b01_34954cuda3std3__48in_placeE,@object
	.size		_ZN39_INTERNAL_69306213_4_k_cu_14bf9b01_34954cuda3std3__48in_placeE,(_ZN39_INTERNAL_69306213_4_k_cu_14bf9b01_34954cuda3std6ranges3__45__cpo9iter_moveE - _ZN39_INTERNAL_69306213_4_k_cu_14bf9b01_34954cuda3std3__48in_placeE)
_ZN39_INTERNAL_69306213_4_k_cu_14bf9b01_34954cuda3std3__48in_placeE:
	.zero		1
	.type		_ZN39_INTERNAL_69306213_4_k_cu_14bf9b01_34954cuda3std6ranges3__45__cpo9iter_moveE,@object
	.size		_ZN39_INTERNAL_69306213_4_k_cu_14bf9b01_34954cuda3std6ranges3__45__cpo9iter_moveE,(_ZN39_INTERNAL_69306213_4_k_cu_14bf9b01_34954cuda3std3__45__cpo5beginE - _ZN39_INTERNAL_69306213_4_k_cu_14bf9b01_34954cuda3std6ranges3__45__cpo9iter_moveE)
_ZN39_INTERNAL_69306213_4_k_cu_14bf9b01_34954cuda3std6ranges3__45__cpo9iter_moveE:
	.zero		1
	.type		_ZN39_INTERNAL_69306213_4_k_cu_14bf9b01_34954cuda3std3__45__cpo5beginE,@object
	.size		_ZN39_INTERNAL_69306213_4_k_cu_14bf9b01_34954cuda3std3__45__cpo5beginE,(_ZN39_INTERNAL_69306213_4_k_cu_14bf9b01_34954cuda3std3__441_GLOBAL__N__69306213_4_k_cu_14bf9b01_34956ignoreE - _ZN39_INTERNAL_69306213_4_k_cu_14bf9b01_34954cuda3std3__45__cpo5beginE)
_ZN39_INTERNAL_69306213_4_k_cu_14bf9b01_34954cuda3std3__45__cpo5beginE:
	.zero		1
	.type		_ZN39_INTERNAL_69306213_4_k_cu_14bf9b01_34954cuda3std3__441_GLOBAL__N__69306213_4_k_cu_14bf9b01_34956ignoreE,@object
	.size		_ZN39_INTERNAL_69306213_4_k_cu_14bf9b01_34954cuda3std3__441_GLOBAL__N__69306213_4_k_cu_14bf9b01_34956ignoreE,(_ZN39_INTERNAL_69306213_4_k_cu_14bf9b01_34954cute7productE - _ZN39_INTERNAL_69306213_4_k_cu_14bf9b01_34954cuda3std3__441_GLOBAL__N__69306213_4_k_cu_14bf9b01_34956ignoreE)
_ZN39_INTERNAL_69306213_4_k_cu_14bf9b01_34954cuda3std3__441_GLOBAL__N__69306213_4_k_cu_14bf9b01_34956ignoreE:
	.zero		1
	.type		_ZN39_INTERNAL_69306213_4_k_cu_14bf9b01_34954cute7productE,@object
	.size		_ZN39_INTERNAL_69306213_4_k_cu_14bf9b01_34954cute7productE,(_ZN39_INTERNAL_69306213_4_k_cu_14bf9b01_34954cuda3std3__45__cpo3endE - _ZN39_INTERNAL_69306213_4_k_cu_14bf9b01_34954cute7productE)
_ZN39_INTERNAL_69306213_4_k_cu_14bf9b01_34954cute7productE:
	.zero		1
	.type		_ZN39_INTERNAL_69306213_4_k_cu_14bf9b01_34954cuda3std3__45__cpo3endE,@object
	.size		_ZN39_INTERNAL_69306213_4_k_cu_14bf9b01_34954cuda3std3__45__cpo3endE,(_ZN39_INTERNAL_69306213_4_k_cu_14bf9b01_34954cuda3std3__419piecewise_constructE - _ZN39_INTERNAL_69306213_4_k_cu_14bf9b01_34954cuda3std3__45__cpo3endE)
_ZN39_INTERNAL_69306213_4_k_cu_14bf9b01_34954cuda3std3__45__cpo3endE:
	.zero		1
	.type		_ZN39_INTERNAL_69306213_4_k_cu_14bf9b01_34954cuda3std3__419piecewise_constructE,@object
	.size		_ZN39_INTERNAL_69306213_4_k_cu_14bf9b01_34954cuda3std3__419piecewise_constructE,(_ZN39_INTERNAL_69306213_4_k_cu_14bf9b01_34954cuda3std3__45__cpo4cendE - _ZN39_INTERNAL_69306213_4_k_cu_14bf9b01_34954cuda3std3__419piecewise_constructE)
_ZN39_INTERNAL_69306213_4_k_cu_14bf9b01_34954cuda3std3__419piecewise_constructE:
	.zero		1
	.type		_ZN39_INTERNAL_69306213_4_k_cu_14bf9b01_34954cuda3std3__45__cpo4cendE,@object
	.size		_ZN39_INTERNAL_69306213_4_k_cu_14bf9b01_34954cuda3std3__45__cpo4cendE,(_ZN39_INTERNAL_69306213_4_k_cu_14bf9b01_34954cuda3std6ranges3__45__cpo4swapE - _ZN39_INTERNAL_69306213_4_k_cu_14bf9b01_34954cuda3std3__45__cpo4cendE)
_ZN39_INTERNAL_69306213_4_k_cu_14bf9b01_34954cuda3std3__45__cpo4cendE:
	.zero		1
	.type		_ZN39_INTERNAL_69306213_4_k_cu_14bf9b01_34954cuda3std6ranges3__45__cpo4swapE,@object
	.size		_ZN39_INTERNAL_69306213_4_k_cu_14bf9b01_34954cuda3std6ranges3__45__cpo4swapE,(.L_9 - _ZN39_INTERNAL_69306213_4_k_cu_14bf9b01_34954cuda3std6ranges3__45__cpo4swapE)
_ZN39_INTERNAL_69306213_4_k_cu_14bf9b01_34954cuda3std6ranges3__45__cpo4swapE:
	.zero		1
.L_9:


//--------------------- .nv.constant0._ZN7cutlass13device_kernelINS_4fmha6kernel28FmhaKernelTmaWarpSpecializedINS1_10collective30FmhaMainloopTmaWarpSpecializedINS_6half_tEffN4cute5tupleIJNS7_1CILi128EEESA_NS9_ILi256EEEEEENS8_IJiNS9_ILi1EEENS8_IJiiEEEEEESF_SF_NS4_14ResidualFusionEJEEENS4_15FmhaFwdEpilogueIS6_fNS8_IJNS9_ILi64EEESB_SA_EEEEENS2_23IndividualTileSchedulerEJEEEEEvNT_6ParamsE --------------------------
	.section	.nv.constant0._ZN7cutlass13device_kernelINS_4fmha6kernel28FmhaKernelTmaWarpSpecializedINS1_10collective30FmhaMainloopTmaWarpSpecializedINS_6half_tEffN4cute5tupleIJNS7_1CILi128EEESA_NS9_ILi256EEEEEENS8_IJiNS9_ILi1EEENS8_IJiiEEEEEESF_SF_NS4_14ResidualFusionEJEEENS4_15FmhaFwdEpilogueIS6_fNS8_IJNS9_ILi64EEESB_SA_EEEEENS2_23IndividualTileSchedulerEJEEEEEvNT_6ParamsE,"a",@progbits
	.sectionflags	@""
	.align	4
.nv.constant0._ZN7cutlass13device_kernelINS_4fmha6kernel28FmhaKernelTmaWarpSpecializedINS1_10collective30FmhaMainloopTmaWarpSpecializedINS_6half_tEffN4cute5tupleIJNS7_1CILi128EEESA_NS9_ILi256EEEEEENS8_IJiNS9_ILi1EEENS8_IJiiEEEEEESF_SF_NS4_14ResidualFusionEJEEENS4_15FmhaFwdEpilogueIS6_fNS8_IJNS9_ILi64EEESB_SA_EEEEENS2_23IndividualTileSchedulerEJEEEEEvNT_6ParamsE:
	.zero		2688


//--------------------- SYMBOLS --------------------------

	.type		.nv.reservedSmem.offset0,@object
	.size		.nv.reservedSmem.offset0,0x4
	.type		__assertfail,@function
